//
// Generated by NVIDIA NVVM Compiler
//
// Compiler Build ID: CL-36424714
// Cuda compilation tools, release 13.0, V13.0.88
// Based on NVVM 20.0.0
//

.version 9.0
.target sm_100
.address_size 64

	// .globl	mymatmul_kernel0
// _ZZ16mymatmul_kernel0E11data_shared has been demoted
// _ZZ16mymatmul_kernel0E13kernel_shared has been demoted

.visible .entry mymatmul_kernel0(
	.param .u64 .ptr .align 1 mymatmul_kernel0_param_0,
	.param .u64 .ptr .align 1 mymatmul_kernel0_param_1,
	.param .u64 .ptr .align 1 mymatmul_kernel0_param_2
)
.maxntid 16
{
	.local .align 16 .b8 	__local_depot0[4096];
	.reg .b64 	%SP;
	.reg .b64 	%SPL;
	.reg .pred 	%p<16>;
	.reg .b32 	%r<195>;
	.reg .b32 	%f<442>;
	.reg .b64 	%rd<96>;
	// demoted variable
	.shared .align 4 .b8 _ZZ16mymatmul_kernel0E11data_shared[8192];
	// demoted variable
	.shared .align 4 .b8 _ZZ16mymatmul_kernel0E13kernel_shared[8192];
	mov.u64 	%SPL, __local_depot0;
	ld.param.u64 	%rd30, [mymatmul_kernel0_param_0];
	ld.param.u64 	%rd31, [mymatmul_kernel0_param_1];
	ld.param.u64 	%rd32, [mymatmul_kernel0_param_2];
	cvta.to.global.u64 	%rd1, %rd30;
	cvta.to.global.u64 	%rd2, %rd31;
	cvta.to.global.u64 	%rd3, %rd32;
	add.u64 	%rd4, %SPL, 0;
	mov.f32 	%f129, 0f00000000;
	st.local.v4.f32 	[%rd4], {%f129, %f129, %f129, %f129};
	st.local.v4.f32 	[%rd4+2048], {%f129, %f129, %f129, %f129};
	add.s64 	%rd88, %rd4, 2064;
	st.local.v4.f32 	[%rd4+16], {%f129, %f129, %f129, %f129};
	st.local.v4.f32 	[%rd4+2064], {%f129, %f129, %f129, %f129};
	st.local.v4.f32 	[%rd4+32], {%f129, %f129, %f129, %f129};
	st.local.v4.f32 	[%rd4+2080], {%f129, %f129, %f129, %f129};
	st.local.v4.f32 	[%rd4+48], {%f129, %f129, %f129, %f129};
	st.local.v4.f32 	[%rd4+2096], {%f129, %f129, %f129, %f129};
	st.local.v4.f32 	[%rd4+64], {%f129, %f129, %f129, %f129};
	st.local.v4.f32 	[%rd4+2112], {%f129, %f129, %f129, %f129};
	st.local.v4.f32 	[%rd4+80], {%f129, %f129, %f129, %f129};
	st.local.v4.f32 	[%rd4+2128], {%f129, %f129, %f129, %f129};
	st.local.v4.f32 	[%rd4+96], {%f129, %f129, %f129, %f129};
	st.local.v4.f32 	[%rd4+2144], {%f129, %f129, %f129, %f129};
	st.local.v4.f32 	[%rd4+112], {%f129, %f129, %f129, %f129};
	st.local.v4.f32 	[%rd4+2160], {%f129, %f129, %f129, %f129};
	st.local.v4.f32 	[%rd4+128], {%f129, %f129, %f129, %f129};
	st.local.v4.f32 	[%rd4+2176], {%f129, %f129, %f129, %f129};
	st.local.v4.f32 	[%rd4+144], {%f129, %f129, %f129, %f129};
	st.local.v4.f32 	[%rd4+2192], {%f129, %f129, %f129, %f129};
	st.local.v4.f32 	[%rd4+160], {%f129, %f129, %f129, %f129};
	st.local.v4.f32 	[%rd4+2208], {%f129, %f129, %f129, %f129};
	st.local.v4.f32 	[%rd4+176], {%f129, %f129, %f129, %f129};
	st.local.v4.f32 	[%rd4+2224], {%f129, %f129, %f129, %f129};
	st.local.v4.f32 	[%rd4+192], {%f129, %f129, %f129, %f129};
	st.local.v4.f32 	[%rd4+2240], {%f129, %f129, %f129, %f129};
	st.local.v4.f32 	[%rd4+208], {%f129, %f129, %f129, %f129};
	st.local.v4.f32 	[%rd4+2256], {%f129, %f129, %f129, %f129};
	st.local.v4.f32 	[%rd4+224], {%f129, %f129, %f129, %f129};
	st.local.v4.f32 	[%rd4+2272], {%f129, %f129, %f129, %f129};
	st.local.v4.f32 	[%rd4+240], {%f129, %f129, %f129, %f129};
	st.local.v4.f32 	[%rd4+2288], {%f129, %f129, %f129, %f129};
	st.local.v4.f32 	[%rd4+256], {%f129, %f129, %f129, %f129};
	st.local.v4.f32 	[%rd4+2304], {%f129, %f129, %f129, %f129};
	st.local.v4.f32 	[%rd4+272], {%f129, %f129, %f129, %f129};
	st.local.v4.f32 	[%rd4+2320], {%f129, %f129, %f129, %f129};
	st.local.v4.f32 	[%rd4+288], {%f129, %f129, %f129, %f129};
	st.local.v4.f32 	[%rd4+2336], {%f129, %f129, %f129, %f129};
	st.local.v4.f32 	[%rd4+304], {%f129, %f129, %f129, %f129};
	st.local.v4.f32 	[%rd4+2352], {%f129, %f129, %f129, %f129};
	st.local.v4.f32 	[%rd4+320], {%f129, %f129, %f129, %f129};
	st.local.v4.f32 	[%rd4+2368], {%f129, %f129, %f129, %f129};
	st.local.v4.f32 	[%rd4+336], {%f129, %f129, %f129, %f129};
	st.local.v4.f32 	[%rd4+2384], {%f129, %f129, %f129, %f129};
	st.local.v4.f32 	[%rd4+352], {%f129, %f129, %f129, %f129};
	st.local.v4.f32 	[%rd4+2400], {%f129, %f129, %f129, %f129};
	st.local.v4.f32 	[%rd4+368], {%f129, %f129, %f129, %f129};
	st.local.v4.f32 	[%rd4+2416], {%f129, %f129, %f129, %f129};
	st.local.v4.f32 	[%rd4+384], {%f129, %f129, %f129, %f129};
	st.local.v4.f32 	[%rd4+2432], {%f129, %f129, %f129, %f129};
	st.local.v4.f32 	[%rd4+400], {%f129, %f129, %f129, %f129};
	st.local.v4.f32 	[%rd4+2448], {%f129, %f129, %f129, %f129};
	st.local.v4.f32 	[%rd4+416], {%f129, %f129, %f129, %f129};
	st.local.v4.f32 	[%rd4+2464], {%f129, %f129, %f129, %f129};
	st.local.v4.f32 	[%rd4+432], {%f129, %f129, %f129, %f129};
	st.local.v4.f32 	[%rd4+2480], {%f129, %f129, %f129, %f129};
	st.local.v4.f32 	[%rd4+448], {%f129, %f129, %f129, %f129};
	st.local.v4.f32 	[%rd4+2496], {%f129, %f129, %f129, %f129};
	st.local.v4.f32 	[%rd4+464], {%f129, %f129, %f129, %f129};
	st.local.v4.f32 	[%rd4+2512], {%f129, %f129, %f129, %f129};
	st.local.v4.f32 	[%rd4+480], {%f129, %f129, %f129, %f129};
	st.local.v4.f32 	[%rd4+2528], {%f129, %f129, %f129, %f129};
	st.local.v4.f32 	[%rd4+496], {%f129, %f129, %f129, %f129};
	st.local.v4.f32 	[%rd4+2544], {%f129, %f129, %f129, %f129};
	add.s64 	%rd91, %rd4, 2560;
	st.local.v4.f32 	[%rd4+512], {%f129, %f129, %f129, %f129};
	st.local.v4.f32 	[%rd4+2560], {%f129, %f129, %f129, %f129};
	st.local.v4.f32 	[%rd4+528], {%f129, %f129, %f129, %f129};
	st.local.v4.f32 	[%rd4+2576], {%f129, %f129, %f129, %f129};
	st.local.v4.f32 	[%rd4+544], {%f129, %f129, %f129, %f129};
	st.local.v4.f32 	[%rd4+2592], {%f129, %f129, %f129, %f129};
	st.local.v4.f32 	[%rd4+560], {%f129, %f129, %f129, %f129};
	st.local.v4.f32 	[%rd4+2608], {%f129, %f129, %f129, %f129};
	st.local.v4.f32 	[%rd4+576], {%f129, %f129, %f129, %f129};
	st.local.v4.f32 	[%rd4+2624], {%f129, %f129, %f129, %f129};
	st.local.v4.f32 	[%rd4+592], {%f129, %f129, %f129, %f129};
	st.local.v4.f32 	[%rd4+2640], {%f129, %f129, %f129, %f129};
	st.local.v4.f32 	[%rd4+608], {%f129, %f129, %f129, %f129};
	st.local.v4.f32 	[%rd4+2656], {%f129, %f129, %f129, %f129};
	st.local.v4.f32 	[%rd4+624], {%f129, %f129, %f129, %f129};
	st.local.v4.f32 	[%rd4+2672], {%f129, %f129, %f129, %f129};
	st.local.v4.f32 	[%rd4+640], {%f129, %f129, %f129, %f129};
	st.local.v4.f32 	[%rd4+2688], {%f129, %f129, %f129, %f129};
	st.local.v4.f32 	[%rd4+656], {%f129, %f129, %f129, %f129};
	st.local.v4.f32 	[%rd4+2704], {%f129, %f129, %f129, %f129};
	st.local.v4.f32 	[%rd4+672], {%f129, %f129, %f129, %f129};
	st.local.v4.f32 	[%rd4+2720], {%f129, %f129, %f129, %f129};
	st.local.v4.f32 	[%rd4+688], {%f129, %f129, %f129, %f129};
	st.local.v4.f32 	[%rd4+2736], {%f129, %f129, %f129, %f129};
	st.local.v4.f32 	[%rd4+704], {%f129, %f129, %f129, %f129};
	st.local.v4.f32 	[%rd4+2752], {%f129, %f129, %f129, %f129};
	st.local.v4.f32 	[%rd4+720], {%f129, %f129, %f129, %f129};
	st.local.v4.f32 	[%rd4+2768], {%f129, %f129, %f129, %f129};
	st.local.v4.f32 	[%rd4+736], {%f129, %f129, %f129, %f129};
	st.local.v4.f32 	[%rd4+2784], {%f129, %f129, %f129, %f129};
	st.local.v4.f32 	[%rd4+752], {%f129, %f129, %f129, %f129};
	st.local.v4.f32 	[%rd4+2800], {%f129, %f129, %f129, %f129};
	st.local.v4.f32 	[%rd4+768], {%f129, %f129, %f129, %f129};
	st.local.v4.f32 	[%rd4+2816], {%f129, %f129, %f129, %f129};
	st.local.v4.f32 	[%rd4+784], {%f129, %f129, %f129, %f129};
	st.local.v4.f32 	[%rd4+2832], {%f129, %f129, %f129, %f129};
	st.local.v4.f32 	[%rd4+800], {%f129, %f129, %f129, %f129};
	st.local.v4.f32 	[%rd4+2848], {%f129, %f129, %f129, %f129};
	st.local.v4.f32 	[%rd4+816], {%f129, %f129, %f129, %f129};
	st.local.v4.f32 	[%rd4+2864], {%f129, %f129, %f129, %f129};
	st.local.v4.f32 	[%rd4+832], {%f129, %f129, %f129, %f129};
	st.local.v4.f32 	[%rd4+2880], {%f129, %f129, %f129, %f129};
	st.local.v4.f32 	[%rd4+848], {%f129, %f129, %f129, %f129};
	st.local.v4.f32 	[%rd4+2896], {%f129, %f129, %f129, %f129};
	st.local.v4.f32 	[%rd4+864], {%f129, %f129, %f129, %f129};
	st.local.v4.f32 	[%rd4+2912], {%f129, %f129, %f129, %f129};
	st.local.v4.f32 	[%rd4+880], {%f129, %f129, %f129, %f129};
	st.local.v4.f32 	[%rd4+2928], {%f129, %f129, %f129, %f129};
	st.local.v4.f32 	[%rd4+896], {%f129, %f129, %f129, %f129};
	st.local.v4.f32 	[%rd4+2944], {%f129, %f129, %f129, %f129};
	st.local.v4.f32 	[%rd4+912], {%f129, %f129, %f129, %f129};
	st.local.v4.f32 	[%rd4+2960], {%f129, %f129, %f129, %f129};
	st.local.v4.f32 	[%rd4+928], {%f129, %f129, %f129, %f129};
	st.local.v4.f32 	[%rd4+2976], {%f129, %f129, %f129, %f129};
	st.local.v4.f32 	[%rd4+944], {%f129, %f129, %f129, %f129};
	st.local.v4.f32 	[%rd4+2992], {%f129, %f129, %f129, %f129};
	st.local.v4.f32 	[%rd4+960], {%f129, %f129, %f129, %f129};
	st.local.v4.f32 	[%rd4+3008], {%f129, %f129, %f129, %f129};
	st.local.v4.f32 	[%rd4+976], {%f129, %f129, %f129, %f129};
	st.local.v4.f32 	[%rd4+3024], {%f129, %f129, %f129, %f129};
	st.local.v4.f32 	[%rd4+992], {%f129, %f129, %f129, %f129};
	st.local.v4.f32 	[%rd4+3040], {%f129, %f129, %f129, %f129};
	st.local.v4.f32 	[%rd4+1008], {%f129, %f129, %f129, %f129};
	st.local.v4.f32 	[%rd4+3056], {%f129, %f129, %f129, %f129};
	add.s64 	%rd93, %rd4, 3072;
	st.local.v4.f32 	[%rd4+1024], {%f129, %f129, %f129, %f129};
	st.local.v4.f32 	[%rd4+3072], {%f129, %f129, %f129, %f129};
	st.local.v4.f32 	[%rd4+1040], {%f129, %f129, %f129, %f129};
	st.local.v4.f32 	[%rd4+3088], {%f129, %f129, %f129, %f129};
	st.local.v4.f32 	[%rd4+1056], {%f129, %f129, %f129, %f129};
	st.local.v4.f32 	[%rd4+3104], {%f129, %f129, %f129, %f129};
	st.local.v4.f32 	[%rd4+1072], {%f129, %f129, %f129, %f129};
	st.local.v4.f32 	[%rd4+3120], {%f129, %f129, %f129, %f129};
	st.local.v4.f32 	[%rd4+1088], {%f129, %f129, %f129, %f129};
	st.local.v4.f32 	[%rd4+3136], {%f129, %f129, %f129, %f129};
	st.local.v4.f32 	[%rd4+1104], {%f129, %f129, %f129, %f129};
	st.local.v4.f32 	[%rd4+3152], {%f129, %f129, %f129, %f129};
	st.local.v4.f32 	[%rd4+1120], {%f129, %f129, %f129, %f129};
	st.local.v4.f32 	[%rd4+3168], {%f129, %f129, %f129, %f129};
	st.local.v4.f32 	[%rd4+1136], {%f129, %f129, %f129, %f129};
	st.local.v4.f32 	[%rd4+3184], {%f129, %f129, %f129, %f129};
	st.local.v4.f32 	[%rd4+1152], {%f129, %f129, %f129, %f129};
	st.local.v4.f32 	[%rd4+3200], {%f129, %f129, %f129, %f129};
	st.local.v4.f32 	[%rd4+1168], {%f129, %f129, %f129, %f129};
	st.local.v4.f32 	[%rd4+3216], {%f129, %f129, %f129, %f129};
	st.local.v4.f32 	[%rd4+1184], {%f129, %f129, %f129, %f129};
	st.local.v4.f32 	[%rd4+3232], {%f129, %f129, %f129, %f129};
	st.local.v4.f32 	[%rd4+1200], {%f129, %f129, %f129, %f129};
	st.local.v4.f32 	[%rd4+3248], {%f129, %f129, %f129, %f129};
	st.local.v4.f32 	[%rd4+1216], {%f129, %f129, %f129, %f129};
	st.local.v4.f32 	[%rd4+3264], {%f129, %f129, %f129, %f129};
	st.local.v4.f32 	[%rd4+1232], {%f129, %f129, %f129, %f129};
	st.local.v4.f32 	[%rd4+3280], {%f129, %f129, %f129, %f129};
	st.local.v4.f32 	[%rd4+1248], {%f129, %f129, %f129, %f129};
	st.local.v4.f32 	[%rd4+3296], {%f129, %f129, %f129, %f129};
	st.local.v4.f32 	[%rd4+1264], {%f129, %f129, %f129, %f129};
	st.local.v4.f32 	[%rd4+3312], {%f129, %f129, %f129, %f129};
	st.local.v4.f32 	[%rd4+1280], {%f129, %f129, %f129, %f129};
	st.local.v4.f32 	[%rd4+3328], {%f129, %f129, %f129, %f129};
	st.local.v4.f32 	[%rd4+1296], {%f129, %f129, %f129, %f129};
	st.local.v4.f32 	[%rd4+3344], {%f129, %f129, %f129, %f129};
	st.local.v4.f32 	[%rd4+1312], {%f129, %f129, %f129, %f129};
	st.local.v4.f32 	[%rd4+3360], {%f129, %f129, %f129, %f129};
	st.local.v4.f32 	[%rd4+1328], {%f129, %f129, %f129, %f129};
	st.local.v4.f32 	[%rd4+3376], {%f129, %f129, %f129, %f129};
	st.local.v4.f32 	[%rd4+1344], {%f129, %f129, %f129, %f129};
	st.local.v4.f32 	[%rd4+3392], {%f129, %f129, %f129, %f129};
	st.local.v4.f32 	[%rd4+1360], {%f129, %f129, %f129, %f129};
	st.local.v4.f32 	[%rd4+3408], {%f129, %f129, %f129, %f129};
	st.local.v4.f32 	[%rd4+1376], {%f129, %f129, %f129, %f129};
	st.local.v4.f32 	[%rd4+3424], {%f129, %f129, %f129, %f129};
	st.local.v4.f32 	[%rd4+1392], {%f129, %f129, %f129, %f129};
	st.local.v4.f32 	[%rd4+3440], {%f129, %f129, %f129, %f129};
	st.local.v4.f32 	[%rd4+1408], {%f129, %f129, %f129, %f129};
	st.local.v4.f32 	[%rd4+3456], {%f129, %f129, %f129, %f129};
	st.local.v4.f32 	[%rd4+1424], {%f129, %f129, %f129, %f129};
	st.local.v4.f32 	[%rd4+3472], {%f129, %f129, %f129, %f129};
	st.local.v4.f32 	[%rd4+1440], {%f129, %f129, %f129, %f129};
	st.local.v4.f32 	[%rd4+3488], {%f129, %f129, %f129, %f129};
	st.local.v4.f32 	[%rd4+1456], {%f129, %f129, %f129, %f129};
	st.local.v4.f32 	[%rd4+3504], {%f129, %f129, %f129, %f129};
	st.local.v4.f32 	[%rd4+1472], {%f129, %f129, %f129, %f129};
	st.local.v4.f32 	[%rd4+3520], {%f129, %f129, %f129, %f129};
	st.local.v4.f32 	[%rd4+1488], {%f129, %f129, %f129, %f129};
	st.local.v4.f32 	[%rd4+3536], {%f129, %f129, %f129, %f129};
	st.local.v4.f32 	[%rd4+1504], {%f129, %f129, %f129, %f129};
	st.local.v4.f32 	[%rd4+3552], {%f129, %f129, %f129, %f129};
	st.local.v4.f32 	[%rd4+1520], {%f129, %f129, %f129, %f129};
	st.local.v4.f32 	[%rd4+3568], {%f129, %f129, %f129, %f129};
	add.s64 	%rd95, %rd4, 3584;
	st.local.v4.f32 	[%rd4+1536], {%f129, %f129, %f129, %f129};
	st.local.v4.f32 	[%rd4+3584], {%f129, %f129, %f129, %f129};
	st.local.v4.f32 	[%rd4+1552], {%f129, %f129, %f129, %f129};
	st.local.v4.f32 	[%rd4+3600], {%f129, %f129, %f129, %f129};
	st.local.v4.f32 	[%rd4+1568], {%f129, %f129, %f129, %f129};
	st.local.v4.f32 	[%rd4+3616], {%f129, %f129, %f129, %f129};
	st.local.v4.f32 	[%rd4+1584], {%f129, %f129, %f129, %f129};
	st.local.v4.f32 	[%rd4+3632], {%f129, %f129, %f129, %f129};
	st.local.v4.f32 	[%rd4+1600], {%f129, %f129, %f129, %f129};
	st.local.v4.f32 	[%rd4+3648], {%f129, %f129, %f129, %f129};
	st.local.v4.f32 	[%rd4+1616], {%f129, %f129, %f129, %f129};
	st.local.v4.f32 	[%rd4+3664], {%f129, %f129, %f129, %f129};
	st.local.v4.f32 	[%rd4+1632], {%f129, %f129, %f129, %f129};
	st.local.v4.f32 	[%rd4+3680], {%f129, %f129, %f129, %f129};
	st.local.v4.f32 	[%rd4+1648], {%f129, %f129, %f129, %f129};
	st.local.v4.f32 	[%rd4+3696], {%f129, %f129, %f129, %f129};
	st.local.v4.f32 	[%rd4+1664], {%f129, %f129, %f129, %f129};
	st.local.v4.f32 	[%rd4+3712], {%f129, %f129, %f129, %f129};
	st.local.v4.f32 	[%rd4+1680], {%f129, %f129, %f129, %f129};
	st.local.v4.f32 	[%rd4+3728], {%f129, %f129, %f129, %f129};
	st.local.v4.f32 	[%rd4+1696], {%f129, %f129, %f129, %f129};
	st.local.v4.f32 	[%rd4+3744], {%f129, %f129, %f129, %f129};
	st.local.v4.f32 	[%rd4+1712], {%f129, %f129, %f129, %f129};
	st.local.v4.f32 	[%rd4+3760], {%f129, %f129, %f129, %f129};
	st.local.v4.f32 	[%rd4+1728], {%f129, %f129, %f129, %f129};
	st.local.v4.f32 	[%rd4+3776], {%f129, %f129, %f129, %f129};
	st.local.v4.f32 	[%rd4+1744], {%f129, %f129, %f129, %f129};
	st.local.v4.f32 	[%rd4+3792], {%f129, %f129, %f129, %f129};
	st.local.v4.f32 	[%rd4+1760], {%f129, %f129, %f129, %f129};
	st.local.v4.f32 	[%rd4+3808], {%f129, %f129, %f129, %f129};
	st.local.v4.f32 	[%rd4+1776], {%f129, %f129, %f129, %f129};
	st.local.v4.f32 	[%rd4+3824], {%f129, %f129, %f129, %f129};
	st.local.v4.f32 	[%rd4+1792], {%f129, %f129, %f129, %f129};
	st.local.v4.f32 	[%rd4+3840], {%f129, %f129, %f129, %f129};
	st.local.v4.f32 	[%rd4+1808], {%f129, %f129, %f129, %f129};
	st.local.v4.f32 	[%rd4+3856], {%f129, %f129, %f129, %f129};
	st.local.v4.f32 	[%rd4+1824], {%f129, %f129, %f129, %f129};
	st.local.v4.f32 	[%rd4+3872], {%f129, %f129, %f129, %f129};
	st.local.v4.f32 	[%rd4+1840], {%f129, %f129, %f129, %f129};
	st.local.v4.f32 	[%rd4+3888], {%f129, %f129, %f129, %f129};
	st.local.v4.f32 	[%rd4+1856], {%f129, %f129, %f129, %f129};
	st.local.v4.f32 	[%rd4+3904], {%f129, %f129, %f129, %f129};
	st.local.v4.f32 	[%rd4+1872], {%f129, %f129, %f129, %f129};
	st.local.v4.f32 	[%rd4+3920], {%f129, %f129, %f129, %f129};
	st.local.v4.f32 	[%rd4+1888], {%f129, %f129, %f129, %f129};
	st.local.v4.f32 	[%rd4+3936], {%f129, %f129, %f129, %f129};
	st.local.v4.f32 	[%rd4+1904], {%f129, %f129, %f129, %f129};
	st.local.v4.f32 	[%rd4+3952], {%f129, %f129, %f129, %f129};
	st.local.v4.f32 	[%rd4+1920], {%f129, %f129, %f129, %f129};
	st.local.v4.f32 	[%rd4+3968], {%f129, %f129, %f129, %f129};
	st.local.v4.f32 	[%rd4+1936], {%f129, %f129, %f129, %f129};
	st.local.v4.f32 	[%rd4+3984], {%f129, %f129, %f129, %f129};
	st.local.v4.f32 	[%rd4+1952], {%f129, %f129, %f129, %f129};
	st.local.v4.f32 	[%rd4+4000], {%f129, %f129, %f129, %f129};
	st.local.v4.f32 	[%rd4+1968], {%f129, %f129, %f129, %f129};
	st.local.v4.f32 	[%rd4+4016], {%f129, %f129, %f129, %f129};
	st.local.v4.f32 	[%rd4+1984], {%f129, %f129, %f129, %f129};
	st.local.v4.f32 	[%rd4+4032], {%f129, %f129, %f129, %f129};
	st.local.v4.f32 	[%rd4+2000], {%f129, %f129, %f129, %f129};
	st.local.v4.f32 	[%rd4+4048], {%f129, %f129, %f129, %f129};
	st.local.v4.f32 	[%rd4+2016], {%f129, %f129, %f129, %f129};
	st.local.v4.f32 	[%rd4+4064], {%f129, %f129, %f129, %f129};
	st.local.v4.f32 	[%rd4+2032], {%f129, %f129, %f129, %f129};
	st.local.v4.f32 	[%rd4+4080], {%f129, %f129, %f129, %f129};
	mov.u32 	%r1, %tid.x;
	mov.u32 	%r2, %ctaid.x;
	shl.b32 	%r102, %r2, 12;
	shl.b32 	%r103, %r1, 7;
	or.b32  	%r104, %r103, %r102;
	shl.b32 	%r105, %r1, 1;
	or.b32  	%r106, %r104, %r105;
	and.b32  	%r3, %r106, 2147353614;
	shl.b32 	%r107, %r2, 7;
	and.b32  	%r4, %r107, 3968;
	or.b32  	%r5, %r4, %r1;
	shl.b32 	%r108, %r1, 8;
	mov.u32 	%r109, _ZZ16mymatmul_kernel0E11data_shared;
	add.s32 	%r6, %r109, %r108;
	or.b32  	%r7, %r3, 6144;
	or.b32  	%r8, %r3, 8192;
	or.b32  	%r9, %r3, 10240;
	or.b32  	%r10, %r3, 14336;
	or.b32  	%r11, %r3, 16384;
	or.b32  	%r12, %r3, 18432;
	or.b32  	%r13, %r3, 20480;
	or.b32  	%r14, %r3, 22528;
	or.b32  	%r15, %r3, 24576;
	or.b32  	%r16, %r3, 26624;
	or.b32  	%r17, %r3, 28672;
	or.b32  	%r18, %r3, 30720;
	shl.b32 	%r110, %r1, 3;
	add.s32 	%r111, %r110, %r109;
	add.s32 	%r19, %r111, 1024;
	mov.b32 	%r163, 0;
$L__BB0_1:
	bar.sync 	0;
	shl.b32 	%r113, %r163, 4;
	add.s32 	%r165, %r3, %r113;
	add.s32 	%r180, %r165, 2048;
	add.s32 	%r179, %r165, 4096;
	add.s32 	%r178, %r7, %r113;
	add.s32 	%r177, %r8, %r113;
	add.s32 	%r176, %r9, %r113;
	add.s32 	%r175, %r165, 12288;
	add.s32 	%r174, %r10, %r113;
	add.s32 	%r173, %r11, %r113;
	add.s32 	%r172, %r12, %r113;
	add.s32 	%r171, %r13, %r113;
	add.s32 	%r170, %r14, %r113;
	add.s32 	%r169, %r15, %r113;
	add.s32 	%r168, %r16, %r113;
	add.s32 	%r167, %r17, %r113;
	add.s32 	%r166, %r18, %r113;
	mov.b32 	%r181, 1024;
	mov.u32 	%r164, %r19;
$L__BB0_2:
	mul.wide.u32 	%rd34, %r180, 4;
	add.s64 	%rd35, %rd1, %rd34;
	mul.wide.u32 	%rd36, %r179, 4;
	add.s64 	%rd37, %rd1, %rd36;
	mul.wide.u32 	%rd38, %r178, 4;
	add.s64 	%rd39, %rd1, %rd38;
	mul.wide.u32 	%rd40, %r177, 4;
	add.s64 	%rd41, %rd1, %rd40;
	mul.wide.u32 	%rd42, %r176, 4;
	add.s64 	%rd43, %rd1, %rd42;
	mul.wide.u32 	%rd44, %r175, 4;
	add.s64 	%rd45, %rd1, %rd44;
	mul.wide.u32 	%rd46, %r174, 4;
	add.s64 	%rd47, %rd1, %rd46;
	mul.wide.u32 	%rd48, %r173, 4;
	add.s64 	%rd49, %rd1, %rd48;
	mul.wide.u32 	%rd50, %r172, 4;
	add.s64 	%rd51, %rd1, %rd50;
	mul.wide.u32 	%rd52, %r171, 4;
	add.s64 	%rd53, %rd1, %rd52;
	mul.wide.u32 	%rd54, %r170, 4;
	add.s64 	%rd55, %rd1, %rd54;
	mul.wide.u32 	%rd56, %r169, 4;
	add.s64 	%rd57, %rd1, %rd56;
	mul.wide.u32 	%rd58, %r168, 4;
	add.s64 	%rd59, %rd1, %rd58;
	mul.wide.u32 	%rd60, %r167, 4;
	add.s64 	%rd61, %rd1, %rd60;
	mul.wide.u32 	%rd62, %r166, 4;
	add.s64 	%rd63, %rd1, %rd62;
	mul.wide.u32 	%rd64, %r165, 4;
	add.s64 	%rd65, %rd1, %rd64;
	ld.global.nc.v2.f32 	{%f130, %f131}, [%rd65];
	st.shared.v2.f32 	[%r164+-1024], {%f130, %f131};
	ld.global.nc.v2.f32 	{%f132, %f133}, [%rd35];
	st.shared.v2.f32 	[%r164+-896], {%f132, %f133};
	ld.global.nc.v2.f32 	{%f134, %f135}, [%rd37];
	st.shared.v2.f32 	[%r164+-768], {%f134, %f135};
	ld.global.nc.v2.f32 	{%f136, %f137}, [%rd39];
	st.shared.v2.f32 	[%r164+-640], {%f136, %f137};
	ld.global.nc.v2.f32 	{%f138, %f139}, [%rd41];
	st.shared.v2.f32 	[%r164+-512], {%f138, %f139};
	ld.global.nc.v2.f32 	{%f140, %f141}, [%rd43];
	st.shared.v2.f32 	[%r164+-384], {%f140, %f141};
	ld.global.nc.v2.f32 	{%f142, %f143}, [%rd45];
	st.shared.v2.f32 	[%r164+-256], {%f142, %f143};
	ld.global.nc.v2.f32 	{%f144, %f145}, [%rd47];
	st.shared.v2.f32 	[%r164+-128], {%f144, %f145};
	ld.global.nc.v2.f32 	{%f146, %f147}, [%rd49];
	st.shared.v2.f32 	[%r164], {%f146, %f147};
	ld.global.nc.v2.f32 	{%f148, %f149}, [%rd51];
	st.shared.v2.f32 	[%r164+128], {%f148, %f149};
	ld.global.nc.v2.f32 	{%f150, %f151}, [%rd53];
	st.shared.v2.f32 	[%r164+256], {%f150, %f151};
	ld.global.nc.v2.f32 	{%f152, %f153}, [%rd55];
	st.shared.v2.f32 	[%r164+384], {%f152, %f153};
	ld.global.nc.v2.f32 	{%f154, %f155}, [%rd57];
	st.shared.v2.f32 	[%r164+512], {%f154, %f155};
	ld.global.nc.v2.f32 	{%f156, %f157}, [%rd59];
	st.shared.v2.f32 	[%r164+640], {%f156, %f157};
	ld.global.nc.v2.f32 	{%f158, %f159}, [%rd61];
	st.shared.v2.f32 	[%r164+768], {%f158, %f159};
	ld.global.nc.v2.f32 	{%f160, %f161}, [%rd63];
	st.shared.v2.f32 	[%r164+896], {%f160, %f161};
	add.s32 	%r181, %r181, 2048;
	add.s32 	%r180, %r180, 32768;
	add.s32 	%r179, %r179, 32768;
	add.s32 	%r178, %r178, 32768;
	add.s32 	%r177, %r177, 32768;
	add.s32 	%r176, %r176, 32768;
	add.s32 	%r175, %r175, 32768;
	add.s32 	%r174, %r174, 32768;
	add.s32 	%r173, %r173, 32768;
	add.s32 	%r172, %r172, 32768;
	add.s32 	%r171, %r171, 32768;
	add.s32 	%r170, %r170, 32768;
	add.s32 	%r169, %r169, 32768;
	add.s32 	%r168, %r168, 32768;
	add.s32 	%r167, %r167, 32768;
	add.s32 	%r166, %r166, 32768;
	add.s32 	%r165, %r165, 32768;
	add.s32 	%r164, %r164, 2048;
	setp.ne.s32 	%p1, %r181, 9216;
	@%p1 bra 	$L__BB0_2;
	shl.b32 	%r115, %r163, 16;
	or.b32  	%r73, %r5, %r115;
	mov.b32 	%r182, 0;
$L__BB0_4:
	shl.b32 	%r116, %r182, 9;
	add.s32 	%r117, %r73, %r116;
	mul.wide.u32 	%rd66, %r117, 4;
	add.s64 	%rd67, %rd2, %rd66;
	ld.global.nc.f32 	%f162, [%rd67];
	shl.b32 	%r118, %r1, 2;
	shl.b32 	%r119, %r182, 6;
	or.b32  	%r120, %r119, %r118;
	mov.u32 	%r121, _ZZ16mymatmul_kernel0E13kernel_shared;
	add.s32 	%r122, %r121, %r120;
	st.shared.f32 	[%r122], %f162;
	ld.global.nc.f32 	%f163, [%rd67+64];
	st.shared.f32 	[%r122+64], %f163;
	ld.global.nc.f32 	%f164, [%rd67+128];
	st.shared.f32 	[%r122+128], %f164;
	ld.global.nc.f32 	%f165, [%rd67+192];
	st.shared.f32 	[%r122+192], %f165;
	ld.global.nc.f32 	%f166, [%rd67+256];
	st.shared.f32 	[%r122+256], %f166;
	ld.global.nc.f32 	%f167, [%rd67+320];
	st.shared.f32 	[%r122+320], %f167;
	ld.global.nc.f32 	%f168, [%rd67+384];
	st.shared.f32 	[%r122+384], %f168;
	ld.global.nc.f32 	%f169, [%rd67+448];
	st.shared.f32 	[%r122+448], %f169;
	add.s32 	%r182, %r182, 8;
	setp.ne.s32 	%p2, %r182, 128;
	@%p2 bra 	$L__BB0_4;
	bar.sync 	0;
	ld.shared.f32 	%f1, [%r6];
	ld.shared.f32 	%f2, [%r6+4096];
	ld.shared.f32 	%f3, [%r6+4];
	ld.shared.f32 	%f4, [%r6+4100];
	ld.shared.f32 	%f5, [%r6+8];
	ld.shared.f32 	%f6, [%r6+4104];
	ld.shared.f32 	%f7, [%r6+12];
	ld.shared.f32 	%f8, [%r6+4108];
	ld.shared.f32 	%f9, [%r6+16];
	ld.shared.f32 	%f10, [%r6+4112];
	ld.shared.f32 	%f11, [%r6+20];
	ld.shared.f32 	%f12, [%r6+4116];
	ld.shared.f32 	%f13, [%r6+24];
	ld.shared.f32 	%f14, [%r6+4120];
	ld.shared.f32 	%f15, [%r6+28];
	ld.shared.f32 	%f16, [%r6+4124];
	mov.b32 	%r183, 0;
$L__BB0_6:
	mul.wide.u32 	%rd68, %r183, 4;
	add.s64 	%rd69, %rd4, %rd68;
	ld.local.f32 	%f170, [%rd69+2048];
	ld.local.f32 	%f171, [%rd69];
	shl.b32 	%r124, %r183, 2;
	add.s32 	%r126, %r121, %r124;
	ld.shared.f32 	%f172, [%r126];
	fma.rn.f32 	%f173, %f1, %f172, %f171;
	fma.rn.f32 	%f174, %f2, %f172, %f170;
	ld.shared.f32 	%f175, [%r126+512];
	fma.rn.f32 	%f176, %f3, %f175, %f173;
	fma.rn.f32 	%f177, %f4, %f175, %f174;
	ld.shared.f32 	%f178, [%r126+1024];
	fma.rn.f32 	%f179, %f5, %f178, %f176;
	fma.rn.f32 	%f180, %f6, %f178, %f177;
	ld.shared.f32 	%f181, [%r126+1536];
	fma.rn.f32 	%f182, %f7, %f181, %f179;
	fma.rn.f32 	%f183, %f8, %f181, %f180;
	ld.shared.f32 	%f184, [%r126+2048];
	fma.rn.f32 	%f185, %f9, %f184, %f182;
	fma.rn.f32 	%f186, %f10, %f184, %f183;
	ld.shared.f32 	%f187, [%r126+2560];
	fma.rn.f32 	%f188, %f11, %f187, %f185;
	fma.rn.f32 	%f189, %f12, %f187, %f186;
	ld.shared.f32 	%f190, [%r126+3072];
	fma.rn.f32 	%f191, %f13, %f190, %f188;
	fma.rn.f32 	%f192, %f14, %f190, %f189;
	ld.shared.f32 	%f193, [%r126+3584];
	fma.rn.f32 	%f194, %f15, %f193, %f191;
	fma.rn.f32 	%f195, %f16, %f193, %f192;
	st.local.f32 	[%rd69], %f194;
	st.local.f32 	[%rd69+2048], %f195;
	add.s32 	%r183, %r183, 1;
	setp.ne.s32 	%p3, %r183, 128;
	@%p3 bra 	$L__BB0_6;
	ld.shared.f32 	%f17, [%r6+64];
	ld.shared.f32 	%f18, [%r6+4160];
	ld.shared.f32 	%f19, [%r6+68];
	ld.shared.f32 	%f20, [%r6+4164];
	ld.shared.f32 	%f21, [%r6+72];
	ld.shared.f32 	%f22, [%r6+4168];
	ld.shared.f32 	%f23, [%r6+76];
	ld.shared.f32 	%f24, [%r6+4172];
	ld.shared.f32 	%f25, [%r6+80];
	ld.shared.f32 	%f26, [%r6+4176];
	ld.shared.f32 	%f27, [%r6+84];
	ld.shared.f32 	%f28, [%r6+4180];
	ld.shared.f32 	%f29, [%r6+88];
	ld.shared.f32 	%f30, [%r6+4184];
	ld.shared.f32 	%f31, [%r6+92];
	ld.shared.f32 	%f32, [%r6+4188];
	mov.b32 	%r184, 0;
$L__BB0_8:
	mul.wide.u32 	%rd70, %r184, 4;
	add.s64 	%rd71, %rd4, %rd70;
	ld.local.f32 	%f196, [%rd71+2560];
	ld.local.f32 	%f197, [%rd71+512];
	shl.b32 	%r128, %r184, 2;
	add.s32 	%r130, %r121, %r128;
	ld.shared.f32 	%f198, [%r130];
	fma.rn.f32 	%f199, %f17, %f198, %f197;
	fma.rn.f32 	%f200, %f18, %f198, %f196;
	ld.shared.f32 	%f201, [%r130+512];
	fma.rn.f32 	%f202, %f19, %f201, %f199;
	fma.rn.f32 	%f203, %f20, %f201, %f200;
	ld.shared.f32 	%f204, [%r130+1024];
	fma.rn.f32 	%f205, %f21, %f204, %f202;
	fma.rn.f32 	%f206, %f22, %f204, %f203;
	ld.shared.f32 	%f207, [%r130+1536];
	fma.rn.f32 	%f208, %f23, %f207, %f205;
	fma.rn.f32 	%f209, %f24, %f207, %f206;
	ld.shared.f32 	%f210, [%r130+2048];
	fma.rn.f32 	%f211, %f25, %f210, %f208;
	fma.rn.f32 	%f212, %f26, %f210, %f209;
	ld.shared.f32 	%f213, [%r130+2560];
	fma.rn.f32 	%f214, %f27, %f213, %f211;
	fma.rn.f32 	%f215, %f28, %f213, %f212;
	ld.shared.f32 	%f216, [%r130+3072];
	fma.rn.f32 	%f217, %f29, %f216, %f214;
	fma.rn.f32 	%f218, %f30, %f216, %f215;
	ld.shared.f32 	%f219, [%r130+3584];
	fma.rn.f32 	%f220, %f31, %f219, %f217;
	fma.rn.f32 	%f221, %f32, %f219, %f218;
	st.local.f32 	[%rd71+512], %f220;
	st.local.f32 	[%rd71+2560], %f221;
	add.s32 	%r184, %r184, 1;
	setp.ne.s32 	%p4, %r184, 128;
	@%p4 bra 	$L__BB0_8;
	ld.shared.f32 	%f33, [%r6+128];
	ld.shared.f32 	%f34, [%r6+4224];
	ld.shared.f32 	%f35, [%r6+132];
	ld.shared.f32 	%f36, [%r6+4228];
	ld.shared.f32 	%f37, [%r6+136];
	ld.shared.f32 	%f38, [%r6+4232];
	ld.shared.f32 	%f39, [%r6+140];
	ld.shared.f32 	%f40, [%r6+4236];
	ld.shared.f32 	%f41, [%r6+144];
	ld.shared.f32 	%f42, [%r6+4240];
	ld.shared.f32 	%f43, [%r6+148];
	ld.shared.f32 	%f44, [%r6+4244];
	ld.shared.f32 	%f45, [%r6+152];
	ld.shared.f32 	%f46, [%r6+4248];
	ld.shared.f32 	%f47, [%r6+156];
	ld.shared.f32 	%f48, [%r6+4252];
	mov.b32 	%r185, 0;
$L__BB0_10:
	mul.wide.u32 	%rd72, %r185, 4;
	add.s64 	%rd73, %rd4, %rd72;
	ld.local.f32 	%f222, [%rd73+3072];
	ld.local.f32 	%f223, [%rd73+1024];
	shl.b32 	%r132, %r185, 2;
	add.s32 	%r134, %r121, %r132;
	ld.shared.f32 	%f224, [%r134];
	fma.rn.f32 	%f225, %f33, %f224, %f223;
	fma.rn.f32 	%f226, %f34, %f224, %f222;
	ld.shared.f32 	%f227, [%r134+512];
	fma.rn.f32 	%f228, %f35, %f227, %f225;
	fma.rn.f32 	%f229, %f36, %f227, %f226;
	ld.shared.f32 	%f230, [%r134+1024];
	fma.rn.f32 	%f231, %f37, %f230, %f228;
	fma.rn.f32 	%f232, %f38, %f230, %f229;
	ld.shared.f32 	%f233, [%r134+1536];
	fma.rn.f32 	%f234, %f39, %f233, %f231;
	fma.rn.f32 	%f235, %f40, %f233, %f232;
	ld.shared.f32 	%f236, [%r134+2048];
	fma.rn.f32 	%f237, %f41, %f236, %f234;
	fma.rn.f32 	%f238, %f42, %f236, %f235;
	ld.shared.f32 	%f239, [%r134+2560];
	fma.rn.f32 	%f240, %f43, %f239, %f237;
	fma.rn.f32 	%f241, %f44, %f239, %f238;
	ld.shared.f32 	%f242, [%r134+3072];
	fma.rn.f32 	%f243, %f45, %f242, %f240;
	fma.rn.f32 	%f244, %f46, %f242, %f241;
	ld.shared.f32 	%f245, [%r134+3584];
	fma.rn.f32 	%f246, %f47, %f245, %f243;
	fma.rn.f32 	%f247, %f48, %f245, %f244;
	st.local.f32 	[%rd73+1024], %f246;
	st.local.f32 	[%rd73+3072], %f247;
	add.s32 	%r185, %r185, 1;
	setp.ne.s32 	%p5, %r185, 128;
	@%p5 bra 	$L__BB0_10;
	ld.shared.f32 	%f49, [%r6+192];
	ld.shared.f32 	%f50, [%r6+4288];
	ld.shared.f32 	%f51, [%r6+196];
	ld.shared.f32 	%f52, [%r6+4292];
	ld.shared.f32 	%f53, [%r6+200];
	ld.shared.f32 	%f54, [%r6+4296];
	ld.shared.f32 	%f55, [%r6+204];
	ld.shared.f32 	%f56, [%r6+4300];
	ld.shared.f32 	%f57, [%r6+208];
	ld.shared.f32 	%f58, [%r6+4304];
	ld.shared.f32 	%f59, [%r6+212];
	ld.shared.f32 	%f60, [%r6+4308];
	ld.shared.f32 	%f61, [%r6+216];
	ld.shared.f32 	%f62, [%r6+4312];
	ld.shared.f32 	%f63, [%r6+220];
	ld.shared.f32 	%f64, [%r6+4316];
	mov.b32 	%r186, 0;
$L__BB0_12:
	mul.wide.u32 	%rd74, %r186, 4;
	add.s64 	%rd75, %rd4, %rd74;
	ld.local.f32 	%f248, [%rd75+3584];
	ld.local.f32 	%f249, [%rd75+1536];
	shl.b32 	%r136, %r186, 2;
	add.s32 	%r138, %r121, %r136;
	ld.shared.f32 	%f250, [%r138];
	fma.rn.f32 	%f251, %f49, %f250, %f249;
	fma.rn.f32 	%f252, %f50, %f250, %f248;
	ld.shared.f32 	%f253, [%r138+512];
	fma.rn.f32 	%f254, %f51, %f253, %f251;
	fma.rn.f32 	%f255, %f52, %f253, %f252;
	ld.shared.f32 	%f256, [%r138+1024];
	fma.rn.f32 	%f257, %f53, %f256, %f254;
	fma.rn.f32 	%f258, %f54, %f256, %f255;
	ld.shared.f32 	%f259, [%r138+1536];
	fma.rn.f32 	%f260, %f55, %f259, %f257;
	fma.rn.f32 	%f261, %f56, %f259, %f258;
	ld.shared.f32 	%f262, [%r138+2048];
	fma.rn.f32 	%f263, %f57, %f262, %f260;
	fma.rn.f32 	%f264, %f58, %f262, %f261;
	ld.shared.f32 	%f265, [%r138+2560];
	fma.rn.f32 	%f266, %f59, %f265, %f263;
	fma.rn.f32 	%f267, %f60, %f265, %f264;
	ld.shared.f32 	%f268, [%r138+3072];
	fma.rn.f32 	%f269, %f61, %f268, %f266;
	fma.rn.f32 	%f270, %f62, %f268, %f267;
	ld.shared.f32 	%f271, [%r138+3584];
	fma.rn.f32 	%f272, %f63, %f271, %f269;
	fma.rn.f32 	%f273, %f64, %f271, %f270;
	st.local.f32 	[%rd75+1536], %f272;
	st.local.f32 	[%rd75+3584], %f273;
	add.s32 	%r186, %r186, 1;
	setp.ne.s32 	%p6, %r186, 128;
	@%p6 bra 	$L__BB0_12;
	ld.shared.f32 	%f65, [%r6+32];
	ld.shared.f32 	%f66, [%r6+4128];
	ld.shared.f32 	%f67, [%r6+36];
	ld.shared.f32 	%f68, [%r6+4132];
	ld.shared.f32 	%f69, [%r6+40];
	ld.shared.f32 	%f70, [%r6+4136];
	ld.shared.f32 	%f71, [%r6+44];
	ld.shared.f32 	%f72, [%r6+4140];
	ld.shared.f32 	%f73, [%r6+48];
	ld.shared.f32 	%f74, [%r6+4144];
	ld.shared.f32 	%f75, [%r6+52];
	ld.shared.f32 	%f76, [%r6+4148];
	ld.shared.f32 	%f77, [%r6+56];
	ld.shared.f32 	%f78, [%r6+4152];
	ld.shared.f32 	%f79, [%r6+60];
	ld.shared.f32 	%f80, [%r6+4156];
	mov.b32 	%r187, 0;
$L__BB0_14:
	mul.wide.u32 	%rd76, %r187, 4;
	add.s64 	%rd77, %rd4, %rd76;
	ld.local.f32 	%f274, [%rd77+2048];
	ld.local.f32 	%f275, [%rd77];
	shl.b32 	%r140, %r187, 2;
	add.s32 	%r142, %r121, %r140;
	ld.shared.f32 	%f276, [%r142+4096];
	fma.rn.f32 	%f277, %f65, %f276, %f275;
	fma.rn.f32 	%f278, %f66, %f276, %f274;
	ld.shared.f32 	%f279, [%r142+4608];
	fma.rn.f32 	%f280, %f67, %f279, %f277;
	fma.rn.f32 	%f281, %f68, %f279, %f278;
	ld.shared.f32 	%f282, [%r142+5120];
	fma.rn.f32 	%f283, %f69, %f282, %f280;
	fma.rn.f32 	%f284, %f70, %f282, %f281;
	ld.shared.f32 	%f285, [%r142+5632];
	fma.rn.f32 	%f286, %f71, %f285, %f283;
	fma.rn.f32 	%f287, %f72, %f285, %f284;
	ld.shared.f32 	%f288, [%r142+6144];
	fma.rn.f32 	%f289, %f73, %f288, %f286;
	fma.rn.f32 	%f290, %f74, %f288, %f287;
	ld.shared.f32 	%f291, [%r142+6656];
	fma.rn.f32 	%f292, %f75, %f291, %f289;
	fma.rn.f32 	%f293, %f76, %f291, %f290;
	ld.shared.f32 	%f294, [%r142+7168];
	fma.rn.f32 	%f295, %f77, %f294, %f292;
	fma.rn.f32 	%f296, %f78, %f294, %f293;
	ld.shared.f32 	%f297, [%r142+7680];
	fma.rn.f32 	%f298, %f79, %f297, %f295;
	fma.rn.f32 	%f299, %f80, %f297, %f296;
	st.local.f32 	[%rd77], %f298;
	st.local.f32 	[%rd77+2048], %f299;
	add.s32 	%r187, %r187, 1;
	setp.ne.s32 	%p7, %r187, 128;
	@%p7 bra 	$L__BB0_14;
	ld.shared.f32 	%f81, [%r6+96];
	ld.shared.f32 	%f82, [%r6+4192];
	ld.shared.f32 	%f83, [%r6+100];
	ld.shared.f32 	%f84, [%r6+4196];
	ld.shared.f32 	%f85, [%r6+104];
	ld.shared.f32 	%f86, [%r6+4200];
	ld.shared.f32 	%f87, [%r6+108];
	ld.shared.f32 	%f88, [%r6+4204];
	ld.shared.f32 	%f89, [%r6+112];
	ld.shared.f32 	%f90, [%r6+4208];
	ld.shared.f32 	%f91, [%r6+116];
	ld.shared.f32 	%f92, [%r6+4212];
	ld.shared.f32 	%f93, [%r6+120];
	ld.shared.f32 	%f94, [%r6+4216];
	ld.shared.f32 	%f95, [%r6+124];
	ld.shared.f32 	%f96, [%r6+4220];
	mov.b32 	%r188, 0;
$L__BB0_16:
	mul.wide.u32 	%rd78, %r188, 4;
	add.s64 	%rd79, %rd4, %rd78;
	ld.local.f32 	%f300, [%rd79+2560];
	ld.local.f32 	%f301, [%rd79+512];
	shl.b32 	%r144, %r188, 2;
	add.s32 	%r146, %r121, %r144;
	ld.shared.f32 	%f302, [%r146+4096];
	fma.rn.f32 	%f303, %f81, %f302, %f301;
	fma.rn.f32 	%f304, %f82, %f302, %f300;
	ld.shared.f32 	%f305, [%r146+4608];
	fma.rn.f32 	%f306, %f83, %f305, %f303;
	fma.rn.f32 	%f307, %f84, %f305, %f304;
	ld.shared.f32 	%f308, [%r146+5120];
	fma.rn.f32 	%f309, %f85, %f308, %f306;
	fma.rn.f32 	%f310, %f86, %f308, %f307;
	ld.shared.f32 	%f311, [%r146+5632];
	fma.rn.f32 	%f312, %f87, %f311, %f309;
	fma.rn.f32 	%f313, %f88, %f311, %f310;
	ld.shared.f32 	%f314, [%r146+6144];
	fma.rn.f32 	%f315, %f89, %f314, %f312;
	fma.rn.f32 	%f316, %f90, %f314, %f313;
	ld.shared.f32 	%f317, [%r146+6656];
	fma.rn.f32 	%f318, %f91, %f317, %f315;
	fma.rn.f32 	%f319, %f92, %f317, %f316;
	ld.shared.f32 	%f320, [%r146+7168];
	fma.rn.f32 	%f321, %f93, %f320, %f318;
	fma.rn.f32 	%f322, %f94, %f320, %f319;
	ld.shared.f32 	%f323, [%r146+7680];
	fma.rn.f32 	%f324, %f95, %f323, %f321;
	fma.rn.f32 	%f325, %f96, %f323, %f322;
	st.local.f32 	[%rd79+512], %f324;
	st.local.f32 	[%rd79+2560], %f325;
	add.s32 	%r188, %r188, 1;
	setp.ne.s32 	%p8, %r188, 128;
	@%p8 bra 	$L__BB0_16;
	ld.shared.f32 	%f97, [%r6+160];
	ld.shared.f32 	%f98, [%r6+4256];
	ld.shared.f32 	%f99, [%r6+164];
	ld.shared.f32 	%f100, [%r6+4260];
	ld.shared.f32 	%f101, [%r6+168];
	ld.shared.f32 	%f102, [%r6+4264];
	ld.shared.f32 	%f103, [%r6+172];
	ld.shared.f32 	%f104, [%r6+4268];
	ld.shared.f32 	%f105, [%r6+176];
	ld.shared.f32 	%f106, [%r6+4272];
	ld.shared.f32 	%f107, [%r6+180];
	ld.shared.f32 	%f108, [%r6+4276];
	ld.shared.f32 	%f109, [%r6+184];
	ld.shared.f32 	%f110, [%r6+4280];
	ld.shared.f32 	%f111, [%r6+188];
	ld.shared.f32 	%f112, [%r6+4284];
	mov.b32 	%r189, 0;
$L__BB0_18:
	mul.wide.u32 	%rd80, %r189, 4;
	add.s64 	%rd81, %rd4, %rd80;
	ld.local.f32 	%f326, [%rd81+3072];
	ld.local.f32 	%f327, [%rd81+1024];
	shl.b32 	%r148, %r189, 2;
	add.s32 	%r150, %r121, %r148;
	ld.shared.f32 	%f328, [%r150+4096];
	fma.rn.f32 	%f329, %f97, %f328, %f327;
	fma.rn.f32 	%f330, %f98, %f328, %f326;
	ld.shared.f32 	%f331, [%r150+4608];
	fma.rn.f32 	%f332, %f99, %f331, %f329;
	fma.rn.f32 	%f333, %f100, %f331, %f330;
	ld.shared.f32 	%f334, [%r150+5120];
	fma.rn.f32 	%f335, %f101, %f334, %f332;
	fma.rn.f32 	%f336, %f102, %f334, %f333;
	ld.shared.f32 	%f337, [%r150+5632];
	fma.rn.f32 	%f338, %f103, %f337, %f335;
	fma.rn.f32 	%f339, %f104, %f337, %f336;
	ld.shared.f32 	%f340, [%r150+6144];
	fma.rn.f32 	%f341, %f105, %f340, %f338;
	fma.rn.f32 	%f342, %f106, %f340, %f339;
	ld.shared.f32 	%f343, [%r150+6656];
	fma.rn.f32 	%f344, %f107, %f343, %f341;
	fma.rn.f32 	%f345, %f108, %f343, %f342;
	ld.shared.f32 	%f346, [%r150+7168];
	fma.rn.f32 	%f347, %f109, %f346, %f344;
	fma.rn.f32 	%f348, %f110, %f346, %f345;
	ld.shared.f32 	%f349, [%r150+7680];
	fma.rn.f32 	%f350, %f111, %f349, %f347;
	fma.rn.f32 	%f351, %f112, %f349, %f348;
	st.local.f32 	[%rd81+1024], %f350;
	st.local.f32 	[%rd81+3072], %f351;
	add.s32 	%r189, %r189, 1;
	setp.ne.s32 	%p9, %r189, 128;
	@%p9 bra 	$L__BB0_18;
	ld.shared.f32 	%f113, [%r6+224];
	ld.shared.f32 	%f114, [%r6+4320];
	ld.shared.f32 	%f115, [%r6+228];
	ld.shared.f32 	%f116, [%r6+4324];
	ld.shared.f32 	%f117, [%r6+232];
	ld.shared.f32 	%f118, [%r6+4328];
	ld.shared.f32 	%f119, [%r6+236];
	ld.shared.f32 	%f120, [%r6+4332];
	ld.shared.f32 	%f121, [%r6+240];
	ld.shared.f32 	%f122, [%r6+4336];
	ld.shared.f32 	%f123, [%r6+244];
	ld.shared.f32 	%f124, [%r6+4340];
	ld.shared.f32 	%f125, [%r6+248];
	ld.shared.f32 	%f126, [%r6+4344];
	ld.shared.f32 	%f127, [%r6+252];
	ld.shared.f32 	%f128, [%r6+4348];
	mov.b32 	%r190, 0;
$L__BB0_20:
	mul.wide.u32 	%rd82, %r190, 4;
	add.s64 	%rd83, %rd4, %rd82;
	ld.local.f32 	%f352, [%rd83+3584];
	ld.local.f32 	%f353, [%rd83+1536];
	shl.b32 	%r152, %r190, 2;
	add.s32 	%r154, %r121, %r152;
	ld.shared.f32 	%f354, [%r154+4096];
	fma.rn.f32 	%f355, %f113, %f354, %f353;
	fma.rn.f32 	%f356, %f114, %f354, %f352;
	ld.shared.f32 	%f357, [%r154+4608];
	fma.rn.f32 	%f358, %f115, %f357, %f355;
	fma.rn.f32 	%f359, %f116, %f357, %f356;
	ld.shared.f32 	%f360, [%r154+5120];
	fma.rn.f32 	%f361, %f117, %f360, %f358;
	fma.rn.f32 	%f362, %f118, %f360, %f359;
	ld.shared.f32 	%f363, [%r154+5632];
	fma.rn.f32 	%f364, %f119, %f363, %f361;
	fma.rn.f32 	%f365, %f120, %f363, %f362;
	ld.shared.f32 	%f366, [%r154+6144];
	fma.rn.f32 	%f367, %f121, %f366, %f364;
	fma.rn.f32 	%f368, %f122, %f366, %f365;
	ld.shared.f32 	%f369, [%r154+6656];
	fma.rn.f32 	%f370, %f123, %f369, %f367;
	fma.rn.f32 	%f371, %f124, %f369, %f368;
	ld.shared.f32 	%f372, [%r154+7168];
	fma.rn.f32 	%f373, %f125, %f372, %f370;
	fma.rn.f32 	%f374, %f126, %f372, %f371;
	ld.shared.f32 	%f375, [%r154+7680];
	fma.rn.f32 	%f376, %f127, %f375, %f373;
	fma.rn.f32 	%f377, %f128, %f375, %f374;
	st.local.f32 	[%rd83+1536], %f376;
	st.local.f32 	[%rd83+3584], %f377;
	add.s32 	%r190, %r190, 1;
	setp.ne.s32 	%p10, %r190, 128;
	@%p10 bra 	$L__BB0_20;
	add.s32 	%r163, %r163, 1;
	setp.ne.s32 	%p11, %r163, 64;
	@%p11 bra 	$L__BB0_1;
	and.b32  	%r156, %r2, 131040;
	or.b32  	%r157, %r156, %r1;
	shl.b32 	%r158, %r157, 14;
	or.b32  	%r159, %r158, %r4;
	mul.wide.u32 	%rd9, %r159, 4;
	add.s64 	%rd84, %rd9, %rd3;
	add.s64 	%rd89, %rd84, 1048576;
	mov.b32 	%r191, 0;
$L__BB0_23:
	ld.local.v4.f32 	{%f378, %f379, %f380, %f381}, [%rd88+-2064];
	st.global.f32 	[%rd89+-1048576], %f378;
	ld.local.v4.f32 	{%f382, %f383, %f384, %f385}, [%rd88+-16];
	st.global.f32 	[%rd89], %f382;
	st.global.f32 	[%rd89+-1048572], %f379;
	st.global.f32 	[%rd89+4], %f383;
	st.global.f32 	[%rd89+-1048568], %f380;
	st.global.f32 	[%rd89+8], %f384;
	st.global.f32 	[%rd89+-1048564], %f381;
	st.global.f32 	[%rd89+12], %f385;
	ld.local.v4.f32 	{%f386, %f387, %f388, %f389}, [%rd88+-2048];
	st.global.f32 	[%rd89+-1048560], %f386;
	ld.local.v4.f32 	{%f390, %f391, %f392, %f393}, [%rd88];
	st.global.f32 	[%rd89+16], %f390;
	st.global.f32 	[%rd89+-1048556], %f387;
	st.global.f32 	[%rd89+20], %f391;
	st.global.f32 	[%rd89+-1048552], %f388;
	st.global.f32 	[%rd89+24], %f392;
	st.global.f32 	[%rd89+-1048548], %f389;
	st.global.f32 	[%rd89+28], %f393;
	add.s32 	%r191, %r191, 8;
	add.s64 	%rd89, %rd89, 32;
	add.s64 	%rd88, %rd88, 32;
	setp.ne.s32 	%p12, %r191, 128;
	@%p12 bra 	$L__BB0_23;
	add.s64 	%rd90, %rd84, 1064960;
	mov.b32 	%r192, 0;
$L__BB0_25:
	ld.local.v4.f32 	{%f394, %f395, %f396, %f397}, [%rd91+-2048];
	st.global.f32 	[%rd90+-1048576], %f394;
	ld.local.v4.f32 	{%f398, %f399, %f400, %f401}, [%rd91];
	st.global.f32 	[%rd90], %f398;
	st.global.f32 	[%rd90+-1048572], %f395;
	st.global.f32 	[%rd90+4], %f399;
	st.global.f32 	[%rd90+-1048568], %f396;
	st.global.f32 	[%rd90+8], %f400;
	st.global.f32 	[%rd90+-1048564], %f397;
	st.global.f32 	[%rd90+12], %f401;
	ld.local.v4.f32 	{%f402, %f403, %f404, %f405}, [%rd91+-2032];
	st.global.f32 	[%rd90+-1048560], %f402;
	ld.local.v4.f32 	{%f406, %f407, %f408, %f409}, [%rd91+16];
	st.global.f32 	[%rd90+16], %f406;
	st.global.f32 	[%rd90+-1048556], %f403;
	st.global.f32 	[%rd90+20], %f407;
	st.global.f32 	[%rd90+-1048552], %f404;
	st.global.f32 	[%rd90+24], %f408;
	st.global.f32 	[%rd90+-1048548], %f405;
	st.global.f32 	[%rd90+28], %f409;
	add.s32 	%r192, %r192, 8;
	add.s64 	%rd91, %rd91, 32;
	add.s64 	%rd90, %rd90, 32;
	setp.ne.s32 	%p13, %r192, 128;
	@%p13 bra 	$L__BB0_25;
	add.s64 	%rd92, %rd84, 1081344;
	mov.b32 	%r193, 0;
$L__BB0_27:
	ld.local.v4.f32 	{%f410, %f411, %f412, %f413}, [%rd93+-2048];
	st.global.f32 	[%rd92+-1048576], %f410;
	ld.local.v4.f32 	{%f414, %f415, %f416, %f417}, [%rd93];
	st.global.f32 	[%rd92], %f414;
	st.global.f32 	[%rd92+-1048572], %f411;
	st.global.f32 	[%rd92+4], %f415;
	st.global.f32 	[%rd92+-1048568], %f412;
	st.global.f32 	[%rd92+8], %f416;
	st.global.f32 	[%rd92+-1048564], %f413;
	st.global.f32 	[%rd92+12], %f417;
	ld.local.v4.f32 	{%f418, %f419, %f420, %f421}, [%rd93+-2032];
	st.global.f32 	[%rd92+-1048560], %f418;
	ld.local.v4.f32 	{%f422, %f423, %f424, %f425}, [%rd93+16];
	st.global.f32 	[%rd92+16], %f422;
	st.global.f32 	[%rd92+-1048556], %f419;
	st.global.f32 	[%rd92+20], %f423;
	st.global.f32 	[%rd92+-1048552], %f420;
	st.global.f32 	[%rd92+24], %f424;
	st.global.f32 	[%rd92+-1048548], %f421;
	st.global.f32 	[%rd92+28], %f425;
	add.s32 	%r193, %r193, 8;
	add.s64 	%rd93, %rd93, 32;
	add.s64 	%rd92, %rd92, 32;
	setp.ne.s32 	%p14, %r193, 128;
	@%p14 bra 	$L__BB0_27;
	add.s64 	%rd94, %rd84, 1097728;
	mov.b32 	%r194, 0;
$L__BB0_29:
	ld.local.v4.f32 	{%f426, %f427, %f428, %f429}, [%rd95+-2048];
	st.global.f32 	[%rd94+-1048576], %f426;
	ld.local.v4.f32 	{%f430, %f431, %f432, %f433}, [%rd95];
	st.global.f32 	[%rd94], %f430;
	st.global.f32 	[%rd94+-1048572], %f427;
	st.global.f32 	[%rd94+4], %f431;
	st.global.f32 	[%rd94+-1048568], %f428;
	st.global.f32 	[%rd94+8], %f432;
	st.global.f32 	[%rd94+-1048564], %f429;
	st.global.f32 	[%rd94+12], %f433;
	ld.local.v4.f32 	{%f434, %f435, %f436, %f437}, [%rd95+-2032];
	st.global.f32 	[%rd94+-1048560], %f434;
	ld.local.v4.f32 	{%f438, %f439, %f440, %f441}, [%rd95+16];
	st.global.f32 	[%rd94+16], %f438;
	st.global.f32 	[%rd94+-1048556], %f435;
	st.global.f32 	[%rd94+20], %f439;
	st.global.f32 	[%rd94+-1048552], %f436;
	st.global.f32 	[%rd94+24], %f440;
	st.global.f32 	[%rd94+-1048548], %f437;
	st.global.f32 	[%rd94+28], %f441;
	add.s32 	%r194, %r194, 8;
	add.s64 	%rd95, %rd95, 32;
	add.s64 	%rd94, %rd94, 32;
	setp.ne.s32 	%p15, %r194, 128;
	@%p15 bra 	$L__BB0_29;
	ret;

}


// ===== COMPILED SASS (sm_100) =====

	.target	sm_100

	.elftype	@"ET_EXEC"


//--------------------- .note.nv.tkinfo           --------------------------
	.section	.note.nv.tkinfo,"",@"SHT_NOTE"
	.sectionflags	@"SHF_NOTE_NV_TKINFO"
	.tkinfo
        /*0018*/ 	.word	0x00000002
        /*0030*/ 	.string	""
        /*0030*/ 	.string	"ptxas"
        /*0030*/ 	.string	"Cuda compilation tools, release 13.0, V13.0.88"
        /*0030*/ 	.string	"Build cuda_13.0.r13.0/compiler.36424714_0"
        /*0030*/ 	.string	"-arch sm_100 -m 64 "



//--------------------- .note.nv.cuinfo           --------------------------
	.section	.note.nv.cuinfo,"",@"SHT_NOTE"
	.sectionflags	@"SHF_NOTE_NV_CUINFO"
        /*0018*/ 	.short	0x0002
        /*001a*/ 	.short	0x0064
        /*001c*/ 	.short	0x0082
	.zero		2


//--------------------- .nv.info                  --------------------------
	.section	.nv.info,"",@"SHT_CUDA_INFO"
	.align	4


	//----- nvinfo : EIATTR_REGCOUNT
	.align		4
        /*0000*/ 	.byte	0x04, 0x2f
        /*0002*/ 	.short	(.L_1 - .L_0)
	.align		4
.L_0:
        /*0004*/ 	.word	index@(mymatmul_kernel0)
        /*0008*/ 	.word	0x00000080


	//----- nvinfo : EIATTR_FRAME_SIZE
	.align		4
.L_1:
        /*000c*/ 	.byte	0x04, 0x11
        /*000e*/ 	.short	(.L_3 - .L_2)
	.align		4
.L_2:
        /*0010*/ 	.word	index@(mymatmul_kernel0)
        /*0014*/ 	.word	0x00001000


	//----- nvinfo : EIATTR_MIN_STACK_SIZE
	.align		4
.L_3:
        /*0018*/ 	.byte	0x04, 0x12
        /*001a*/ 	.short	(.L_5 - .L_4)
	.align		4
.L_4:
        /*001c*/ 	.word	index@(mymatmul_kernel0)
        /*0020*/ 	.word	0x00001000
.L_5:


//--------------------- .nv.compat                --------------------------
	.section	.nv.compat,"",@"SHT_CUDA_COMPAT_INFO"
	.align	4
        /*0000*/ 	.byte	0x02, 0x09, 0x00, 0x00, 0x02, 0x02, 0x01, 0x00, 0x02, 0x05, 0x05, 0x00, 0x03, 0x07, 0x01, 0x01
        /*0010*/ 	.byte	0x02, 0x03, 0x00, 0x00, 0x02, 0x06, 0x01, 0x00, 0x04, 0x0b, 0x08, 0x00, 0x09, 0x00, 0x00, 0x00
        /*0020*/ 	.byte	0x00, 0x00, 0x00, 0x00


//--------------------- .nv.info.mymatmul_kernel0 --------------------------
	.section	.nv.info.mymatmul_kernel0,"",@"SHT_CUDA_INFO"
	.sectionflags	@""
	.align	4


	//----- nvinfo : EIATTR_CUDA_API_VERSION
	.align		4
        /*0000*/ 	.byte	0x04, 0x37
        /*0002*/ 	.short	(.L_7 - .L_6)
.L_6:
        /*0004*/ 	.word	0x00000082


	//----- nvinfo : EIATTR_KPARAM_INFO
	.align		4
.L_7:
        /*0008*/ 	.byte	0x04, 0x17
        /*000a*/ 	.short	(.L_9 - .L_8)
.L_8:
        /*000c*/ 	.word	0x00000000
        /*0010*/ 	.short	0x0002
        /*0012*/ 	.short	0x0010
        /*0014*/ 	.byte	0x00, 0xf5, 0x21, 0x00


	//----- nvinfo : EIATTR_KPARAM_INFO
	.align		4
.L_9:
        /*0018*/ 	.byte	0x04, 0x17
        /*001a*/ 	.short	(.L_11 - .L_10)
.L_10:
        /*001c*/ 	.word	0x00000000
        /*0020*/ 	.short	0x0001
        /*0022*/ 	.short	0x0008
        /*0024*/ 	.byte	0x00, 0xf5, 0x21, 0x00


	//----- nvinfo : EIATTR_KPARAM_INFO
	.align		4
.L_11:
        /*0028*/ 	.byte	0x04, 0x17
        /*002a*/ 	.short	(.L_13 - .L_12)
.L_12:
        /*002c*/ 	.word	0x00000000
        /*0030*/ 	.short	0x0000
        /*0032*/ 	.short	0x0000
        /*0034*/ 	.byte	0x00, 0xf5, 0x21, 0x00


	//----- nvinfo : EIATTR_SPARSE_MMA_MASK
	.align		4
.L_13:
        /*0038*/ 	.byte	0x03, 0x50
        /*003a*/ 	.short	0x0000


	//----- nvinfo : EIATTR_MAXREG_COUNT
	.align		4
        /*003c*/ 	.byte	0x03, 0x1b
        /*003e*/ 	.short	0x00ff


	//----- nvinfo : EIATTR_NUM_BARRIERS
	.align		4
        /*0040*/ 	.byte	0x02, 0x4c
        /*0042*/ 	.byte	0x01
	.zero		1


	//----- nvinfo : EIATTR_MERCURY_ISA_VERSION
	.align		4
        /*0044*/ 	.byte	0x03, 0x5f
        /*0046*/ 	.short	0x0101


	//----- nvinfo : EIATTR_VRC_CTA_INIT_COUNT
	.align		4
        /*0048*/ 	.byte	0x02, 0x4a
	.zero		1
	.zero		1


	//----- nvinfo : EIATTR_EXIT_INSTR_OFFSETS
	.align		4
        /*004c*/ 	.byte	0x04, 0x1c
        /*004e*/ 	.short	(.L_15 - .L_14)


	//   ....[0]....
.L_14:
        /*0050*/ 	.word	0x0000bcb0


	//----- nvinfo : EIATTR_MAX_THREADS
	.align		4
.L_15:
        /*0054*/ 	.byte	0x04, 0x05
        /*0056*/ 	.short	(.L_17 - .L_16)
.L_16:
        /*0058*/ 	.word	0x00000010
        /*005c*/ 	.word	0x00000001
        /*0060*/ 	.word	0x00000001


	//----- nvinfo : EIATTR_CBANK_PARAM_SIZE
	.align		4
.L_17:
        /*0064*/ 	.byte	0x03, 0x19
        /*0066*/ 	.short	0x0018


	//----- nvinfo : EIATTR_PARAM_CBANK
	.align		4
        /*0068*/ 	.byte	0x04, 0x0a
        /*006a*/ 	.short	(.L_19 - .L_18)
	.align		4
.L_18:
        /*006c*/ 	.word	index@(.nv.constant0.mymatmul_kernel0)
        /*0070*/ 	.short	0x0380
        /*0072*/ 	.short	0x0018


	//----- nvinfo : EIATTR_SW_WAR
	.align		4
.L_19:
        /*0074*/ 	.byte	0x04, 0x36
        /*0076*/ 	.short	(.L_21 - .L_20)
.L_20:
        /*0078*/ 	.word	0x00000008
.L_21:


//--------------------- .nv.callgraph             --------------------------
	.section	.nv.callgraph,"",@"SHT_CUDA_CALLGRAPH"
	.align	4
	.sectionentsize	8
	.align		4
        /*0000*/ 	.word	0x00000000
	.align		4
        /*0004*/ 	.word	0xffffffff
	.align		4
        /*0008*/ 	.word	0x00000000
	.align		4
        /*000c*/ 	.word	0xfffffffe
	.align		4
        /*0010*/ 	.word	0x00000000
	.align		4
        /*0014*/ 	.word	0xfffffffd
	.align		4
        /*0018*/ 	.word	0x00000000
	.align		4
        /*001c*/ 	.word	0xfffffffc


//--------------------- .text.mymatmul_kernel0    --------------------------
	.section	.text.mymatmul_kernel0,"ax",@progbits
	.align	128
        .global         mymatmul_kernel0
        .type           mymatmul_kernel0,@function
        .size           mymatmul_kernel0,(.L_x_15 - mymatmul_kernel0)
        .other          mymatmul_kernel0,@"STO_CUDA_ENTRY STV_DEFAULT"
mymatmul_kernel0:
.text.mymatmul_kernel0:
[----:B------:R-:W0:Y:S01]  /*0000*/  LDC R1, c[0x0][0x37c] ;  /* 0x0000df00ff017b82 */ /* 0x000e220000000800 */
[----:B------:R-:W1:Y:S07]  /*0010*/  S2R R9, SR_CTAID.X ;  /* 0x0000000000097919 */ /* 0x000e6e0000002500 */
[----:B------:R-:W2:Y:S01]  /*0020*/  S2UR UR5, SR_CgaCtaId ;  /* 0x00000000000579c3 */ /* 0x000ea20000008800 */
[----:B0-----:R-:W-:Y:S01]  /*0030*/  IADD3 R1, PT, PT, R1, -0x1000, RZ ;  /* 0xfffff00001017810 */ /* 0x001fe20007ffe0ff */
[----:B------:R-:W-:Y:S01]  /*0040*/  UMOV UR4, 0x400 ;  /* 0x0000040000047882 */ /* 0x000fe20000000000 */
[----:B------:R-:W0:Y:S01]  /*0050*/  S2R R10, SR_TID.X ;  /* 0x00000000000a7919 */ /* 0x000e220000002100 */
[----:B------:R-:W-:Y:S01]  /*0060*/  HFMA2 R4, -RZ, RZ, 0, 0 ;  /* 0x00000000ff047431 */ /* 0x000fe200000001ff */
[C---:B------:R-:W-:Y:S01]  /*0070*/  IADD3 R120, PT, PT, R1.reuse, 0x810, RZ ;  /* 0x0000081001787810 */ /* 0x040fe20007ffe0ff */
[----:B------:R-:W3:Y:S01]  /*0080*/  LDCU.64 UR8, c[0x0][0x358] ;  /* 0x00006b00ff0877ac */ /* 0x000ee20008000a00 */
[----:B------:R4:W-:Y:S01]  /*0090*/  STL.128 [R1], RZ ;  /* 0x000000ff01007387 */ /* 0x0009e20000100c00 */
[----:B------:R-:W-:-:S03]  /*00a0*/  IADD3 R2, PT, PT, R1, 0xc00, RZ ;  /* 0x00000c0001027810 */ /* 0x000fc60007ffe0ff */
[----:B------:R4:W-:Y:S04]  /*00b0*/  STL.128 [R1+0x800], RZ ;  /* 0x000800ff01007387 */ /* 0x0009e80000100c00 */
[----:B------:R4:W-:Y:S04]  /*00c0*/  STL.128 [R1+0x10], RZ ;  /* 0x000010ff01007387 */ /* 0x0009e80000100c00 */
[----:B------:R4:W-:Y:S04]  /*00d0*/  STL.128 [R1+0x810], RZ ;  /* 0x000810ff01007387 */ /* 0x0009e80000100c00 */
[----:B------:R4:W-:Y:S01]  /*00e0*/  STL.128 [R1+0x20], RZ ;  /* 0x000020ff01007387 */ /* 0x0009e20000100c00 */
[----:B--2---:R-:W-:-:S03]  /*00f0*/  ULEA UR4, UR5, UR4, 0x18 ;  /* 0x0000000405047291 */ /* 0x004fc6000f8ec0ff */
[----:B------:R4:W-:Y:S04]  /*0100*/  STL.128 [R1+0x820], RZ ;  /* 0x000820ff01007387 */ /* 0x0009e80000100c00 */
[----:B------:R4:W-:Y:S01]  /*0110*/  STL.128 [R1+0x30], RZ ;  /* 0x000030ff01007387 */ /* 0x0009e20000100c00 */
[C---:B-1----:R-:W-:Y:S02]  /*0120*/  SHF.L.U32 R70, R9.reuse, 0xc, RZ ;  /* 0x0000000c09467819 */ /* 0x042fe400000006ff */
[----:B------:R-:W-:Y:S01]  /*0130*/  SHF.L.U32 R69, R9, 0x7, RZ ;  /* 0x0000000709457819 */ /* 0x000fe200000006ff */
[----:B------:R4:W-:Y:S01]  /*0140*/  STL.128 [R1+0x830], RZ ;  /* 0x000830ff01007387 */ /* 0x0009e20000100c00 */
[C---:B0-----:R-:W-:Y:S02]  /*0150*/  SHF.L.U32 R3, R10.reuse, 0x7, RZ ;  /* 0x000000070a037819 */ /* 0x041fe400000006ff */
[C---:B------:R-:W-:Y:S01]  /*0160*/  SHF.L.U32 R0, R10.reuse, 0x1, RZ ;  /* 0x000000010a007819 */ /* 0x040fe200000006ff */
[----:B------:R4:W-:Y:S01]  /*0170*/  STL.128 [R1+0x40], RZ ;  /* 0x000040ff01007387 */ /* 0x0009e20000100c00 */
[----:B------:R-:W-:-:S02]  /*0180*/  LEA R5, R10, UR4, 0x3 ;  /* 0x000000040a057c11 */ /* 0x000fc4000f8e18ff */
[----:B------:R-:W-:Y:S01]  /*0190*/  LOP3.LUT R70, R0, R3, R70, 0xfe, !PT ;  /* 0x0000000300467212 */ /* 0x000fe200078efe46 */
[----:B------:R4:W-:Y:S01]  /*01a0*/  STL.128 [R1+0x840], RZ ;  /* 0x000840ff01007387 */ /* 0x0009e20000100c00 */
[C---:B------:R-:W-:Y:S02]  /*01b0*/  IADD3 R3, PT, PT, R1.reuse, 0xa00, RZ ;  /* 0x00000a0001037810 */ /* 0x040fe40007ffe0ff */
[----:B------:R-:W-:Y:S01]  /*01c0*/  LOP3.LUT R70, R70, 0x7ffe040e, RZ, 0xc0, !PT ;  /* 0x7ffe040e46467812 */ /* 0x000fe200078ec0ff */
[----:B------:R4:W-:Y:S01]  /*01d0*/  STL.128 [R1+0x50], RZ ;  /* 0x000050ff01007387 */ /* 0x0009e20000100c00 */
[----:B------:R-:W-:Y:S02]  /*01e0*/  IADD3 R0, PT, PT, R1, 0xe00, RZ ;  /* 0x00000e0001007810 */ /* 0x000fe40007ffe0ff */
[----:B------:R-:W-:Y:S01]  /*01f0*/  LOP3.LUT R69, R69, 0xf80, RZ, 0xc0, !PT ;  /* 0x00000f8045457812 */ /* 0x000fe200078ec0ff */
[----:B------:R4:W-:Y:S01]  /*0200*/  STL.128 [R1+0x850], RZ ;  /* 0x000850ff01007387 */ /* 0x0009e20000100c00 */
[----:B------:R-:W-:-:S02]  /*0210*/  LEA R68, R10, UR4, 0x8 ;  /* 0x000000040a447c11 */ /* 0x000fc4000f8e40ff */
[----:B------:R-:W-:Y:S01]  /*0220*/  IADD3 R5, PT, PT, R5, 0x400, RZ ;  /* 0x0000040005057810 */ /* 0x000fe20007ffe0ff */
[----:B------:R4:W-:Y:S01]  /*0230*/  STL.128 [R1+0x60], RZ ;  /* 0x000060ff01007387 */ /* 0x0009e20000100c00 */
[C---:B------:R-:W-:Y:S02]  /*0240*/  LOP3.LUT R19, R70.reuse, 0x1800, RZ, 0xfc, !PT ;  /* 0x0000180046137812 */ /* 0x040fe400078efcff */
[C---:B------:R-:W-:Y:S01]  /*0250*/  LOP3.LUT R18, R70.reuse, 0x2000, RZ, 0xfc, !PT ;  /* 0x0000200046127812 */ /* 0x040fe200078efcff */
[----:B------:R4:W-:Y:S01]  /*0260*/  STL.128 [R1+0x860], RZ ;  /* 0x000860ff01007387 */ /* 0x0009e20000100c00 */
[C---:B------:R-:W-:Y:S02]  /*0270*/  LOP3.LUT R6, R70.reuse, 0x2800, RZ, 0xfc, !PT ;  /* 0x0000280046067812 */ /* 0x040fe400078efcff */
[C---:B------:R-:W-:Y:S01]  /*0280*/  LOP3.LUT R7, R70.reuse, 0x3800, RZ, 0xfc, !PT ;  /* 0x0000380046077812 */ /* 0x040fe200078efcff */
[----:B------:R4:W-:Y:S01]  /*0290*/  STL.128 [R1+0x70], RZ ;  /* 0x000070ff01007387 */ /* 0x0009e20000100c00 */
[----:B------:R-:W-:-:S02]  /*02a0*/  LOP3.LUT R8, R70, 0x4000, RZ, 0xfc, !PT ;  /* 0x0000400046087812 */ /* 0x000fc400078efcff */
[C---:B------:R-:W-:Y:S01]  /*02b0*/  LOP3.LUT R11, R70.reuse, 0x4800, RZ, 0xfc, !PT ;  /* 0x00004800460b7812 */ /* 0x040fe200078efcff */
        /* <DEDUP_REMOVED lines=8> */
[----:B------:R-:W-:Y:S01]  /*0340*/  LOP3.LUT R17, R70, 0x7800, RZ, 0xfc, !PT ;  /* 0x0000780046117812 */ /* 0x000fe200078efcff */
[----:B------:R4:W-:Y:S04]  /*0350*/  STL.128 [R1+0x90], RZ ;  /* 0x000090ff01007387 */ /* 0x0009e80000100c00 */
        /* <DEDUP_REMOVED lines=236> */
[----:B---3--:R4:W-:Y:S02]  /*1220*/  STL.128 [R1+0xff0], RZ ;  /* 0x000ff0ff01007387 */ /* 0x0089e40000100c00 */
.L_x_9:
[----:B------:R-:W-:Y:S01]  /*1230*/  BAR.SYNC.DEFER_BLOCKING 0x0 ;  /* 0x0000000000007b1d */ /* 0x000fe20000010000 */
[C---:B------:R-:W-:Y:S02]  /*1240*/  LEA R55, R4.reuse, R70, 0x4 ;  /* 0x0000004604377211 */ /* 0x040fe400078e20ff */
[C---:B-1----:R-:W-:Y:S02]  /*1250*/  LEA R61, R4.reuse, R19, 0x4 ;  /* 0x00000013043d7211 */ /* 0x042fe400078e20ff */
[----:B------:R-:W-:-:S03]  /*1260*/  LEA R63, R4, R18, 0x4 ;  /* 0x00000012043f7211 */ /* 0x000fc600078e20ff */
[----:B------:R-:W0:Y:S01]  /*1270*/  LDC.64 R20, c[0x0][0x380] ;  /* 0x0000e000ff147b82 */ /* 0x000e220000000a00 */
[C---:B------:R-:W-:Y:S01]  /*1280*/  LEA R65, R4.reuse, R6, 0x4 ;  /* 0x0000000604417211 */ /* 0x040fe200078e20ff */
[----:B------:R-:W-:Y:S01]  /*1290*/  UMOV UR4, 0x400 ;  /* 0x0000040000047882 */ /* 0x000fe20000000000 */
[C---:B------:R-:W-:Y:S02]  /*12a0*/  LEA R71, R4.reuse, R7, 0x4 ;  /* 0x0000000704477211 */ /* 0x040fe400078e20ff */
[C---:B------:R-:W-:Y:S02]  /*12b0*/  LEA R73, R4.reuse, R8, 0x4 ;  /* 0x0000000804497211 */ /* 0x040fe400078e20ff */
[C---:B------:R-:W-:Y:S02]  /*12c0*/  LEA R75, R4.reuse, R11, 0x4 ;  /* 0x0000000b044b7211 */ /* 0x040fe400078e20ff */
[C---:B------:R-:W-:Y:S02]  /*12d0*/  LEA R77, R4.reuse, R12, 0x4 ;  /* 0x0000000c044d7211 */ /* 0x040fe400078e20ff */
[----:B------:R-:W-:-:S02]  /*12e0*/  LEA R79, R4, R13, 0x4 ;  /* 0x0000000d044f7211 */ /* 0x000fc400078e20ff */
[C---:B------:R-:W-:Y:S02]  /*12f0*/  LEA R81, R4.reuse, R14, 0x4 ;  /* 0x0000000e04517211 */ /* 0x040fe400078e20ff */
[C---:B------:R-:W-:Y:S02]  /*1300*/  LEA R83, R4.reuse, R15, 0x4 ;  /* 0x0000000f04537211 */ /* 0x040fe400078e20ff */
[C---:B------:R-:W-:Y:S02]  /*1310*/  LEA R85, R4.reuse, R16, 0x4 ;  /* 0x0000001004557211 */ /* 0x040fe400078e20ff */
[----:B------:R-:W-:Y:S02]  /*1320*/  LEA R87, R4, R17, 0x4 ;  /* 0x0000001104577211 */ /* 0x000fe400078e20ff */
[----:B------:R-:W-:Y:S02]  /*1330*/  MOV R54, R5 ;  /* 0x0000000500367202 */ /* 0x000fe40000000f00 */
[----:B------:R-:W-:-:S02]  /*1340*/  IADD3 R57, PT, PT, R55, 0x800, RZ ;  /* 0x0000080037397810 */ /* 0x000fc40007ffe0ff */
[C---:B------:R-:W-:Y:S02]  /*1350*/  IADD3 R59, PT, PT, R55.reuse, 0x1000, RZ ;  /* 0x00001000373b7810 */ /* 0x040fe40007ffe0ff */
[----:B------:R-:W-:-:S07]  /*1360*/  IADD3 R67, PT, PT, R55, 0x3000, RZ ;  /* 0x0000300037437810 */ /* 0x000fce0007ffe0ff */
.L_x_0:
[----:B0-----:R-:W-:-:S04]  /*1370*/  IMAD.WIDE.U32 R34, R57, 0x4, R20 ;  /* 0x0000000439227825 */ /* 0x001fc800078e0014 */
[--C-:B------:R-:W-:Y:S02]  /*1380*/  IMAD.WIDE.U32 R38, R59, 0x4, R20.reuse ;  /* 0x000000043b267825 */ /* 0x100fe400078e0014 */
[----:B------:R-:W2:Y:S02]  /*1390*/  LDG.E.64.CONSTANT R34, desc[UR8][R34.64] ;  /* 0x0000000822227981 */ /* 0x000ea4000c1e9b00 */
[--C-:B------:R-:W-:Y:S02]  /*13a0*/  IMAD.WIDE.U32 R42, R61, 0x4, R20.reuse ;  /* 0x000000043d2a7825 */ /* 0x100fe400078e0014 */
[----:B------:R-:W3:Y:S02]  /*13b0*/  LDG.E.64.CONSTANT R38, desc[UR8][R38.64] ;  /* 0x0000000826267981 */ /* 0x000ee4000c1e9b00 */
[--C-:B------:R-:W-:Y:S02]  /*13c0*/  IMAD.WIDE.U32 R46, R63, 0x4, R20.reuse ;  /* 0x000000043f2e7825 */ /* 0x100fe400078e0014 */
[----:B------:R-:W5:Y:S02]  /*13d0*/  LDG.E.64.CONSTANT R42, desc[UR8][R42.64] ;  /* 0x000000082a2a7981 */ /* 0x000f64000c1e9b00 */
[----:B------:R-:W-:-:S02]  /*13e0*/  IMAD.WIDE.U32 R50, R65, 0x4, R20 ;  /* 0x0000000441327825 */ /* 0x000fc400078e0014 */
[----:B------:R-:W4:Y:S02]  /*13f0*/  LDG.E.64.CONSTANT R46, desc[UR8][R46.64] ;  /* 0x000000082e2e7981 */ /* 0x000f24000c1e9b00 */
[--C-:B------:R-:W-:Y:S02]  /*1400*/  IMAD.WIDE.U32 R52, R67, 0x4, R20.reuse ;  /* 0x0000000443347825 */ /* 0x100fe400078e0014 */
[----:B------:R-:W4:Y:S02]  /*1410*/  LDG.E.64.CONSTANT R50, desc[UR8][R50.64] ;  /* 0x0000000832327981 */ /* 0x000f24000c1e9b00 */
[--C-:B------:R-:W-:Y:S02]  /*1420*/  IMAD.WIDE.U32 R48, R71, 0x4, R20.reuse ;  /* 0x0000000447307825 */ /* 0x100fe400078e0014 */
[----:B------:R-:W4:Y:S02]  /*1430*/  LDG.E.64.CONSTANT R52, desc[UR8][R52.64] ;  /* 0x0000000834347981 */ /* 0x000f24000c1e9b00 */
        /* <DEDUP_REMOVED lines=16> */
[----:B------:R-:W-:Y:S02]  /*1540*/  IMAD.WIDE.U32 R30, R55, 0x4, R20 ;  /* 0x00000004371e7825 */ /* 0x000fe400078e0014 */
[----:B------:R-:W4:Y:S04]  /*1550*/  LDG.E.64.CONSTANT R28, desc[UR8][R28.64] ;  /* 0x000000081c1c7981 */ /* 0x000f28000c1e9b00 */
[----:B------:R-:W4:Y:S01]  /*1560*/  LDG.E.64.CONSTANT R30, desc[UR8][R30.64] ;  /* 0x000000081e1e7981 */ /* 0x000f22000c1e9b00 */
[----:B------:R-:W-:-:S04]  /*1570*/  UIADD3 UR4, UPT, UPT, UR4, 0x800, URZ ;  /* 0x0000080004047890 */ /* 0x000fc8000fffe0ff */
[----:B------:R-:W-:Y:S01]  /*1580*/  UISETP.NE.AND UP0, UPT, UR4, 0x2400, UPT ;  /* 0x000024000400788c */ /* 0x000fe2000bf05270 */
[----:B------:R-:W-:Y:S02]  /*1590*/  IADD3 R57, PT, PT, R57, 0x8000, RZ ;  /* 0x0000800039397810 */ /* 0x000fe40007ffe0ff */
[----:B------:R-:W-:Y:S02]  /*15a0*/  IADD3 R59, PT, PT, R59, 0x8000, RZ ;  /* 0x000080003b3b7810 */ /* 0x000fe40007ffe0ff */
[----:B------:R-:W-:Y:S02]  /*15b0*/  IADD3 R61, PT, PT, R61, 0x8000, RZ ;  /* 0x000080003d3d7810 */ /* 0x000fe40007ffe0ff */
[----:B------:R-:W-:Y:S02]  /*15c0*/  IADD3 R63, PT, PT, R63, 0x8000, RZ ;  /* 0x000080003f3f7810 */ /* 0x000fe40007ffe0ff */
[----:B------:R-:W-:Y:S02]  /*15d0*/  IADD3 R65, PT, PT, R65, 0x8000, RZ ;  /* 0x0000800041417810 */ /* 0x000fe40007ffe0ff */
[----:B------:R-:W-:-:S02]  /*15e0*/  IADD3 R67, PT, PT, R67, 0x8000, RZ ;  /* 0x0000800043437810 */ /* 0x000fc40007ffe0ff */
        /* <DEDUP_REMOVED lines=9> */
[----:B------:R-:W-:Y:S01]  /*1680*/  IADD3 R55, PT, PT, R55, 0x8000, RZ ;  /* 0x0000800037377810 */ /* 0x000fe20007ffe0ff */
[----:B--2---:R-:W-:Y:S04]  /*1690*/  STS.64 [R54+-0x380], R34 ;  /* 0xfffc802236007388 */ /* 0x004fe80000000a00 */
[----:B---3--:R-:W-:Y:S04]  /*16a0*/  STS.64 [R54+-0x300], R38 ;  /* 0xfffd002636007388 */ /* 0x008fe80000000a00 */
[----:B-----5:R-:W-:Y:S04]  /*16b0*/  STS.64 [R54+-0x280], R42 ;  /* 0xfffd802a36007388 */ /* 0x020fe80000000a00 */
[----:B----4-:R-:W-:Y:S04]  /*16c0*/  STS.64 [R54+-0x200], R46 ;  /* 0xfffe002e36007388 */ /* 0x010fe80000000a00 */
[----:B------:R-:W-:Y:S04]  /*16d0*/  STS.64 [R54+-0x180], R50 ;  /* 0xfffe803236007388 */ /* 0x000fe80000000a00 */
[----:B------:R-:W-:Y:S04]  /*16e0*/  STS.64 [R54+-0x100], R52 ;  /* 0xffff003436007388 */ /* 0x000fe80000000a00 */
[----:B------:R-:W-:Y:S04]  /*16f0*/  STS.64 [R54+-0x80], R48 ;  /* 0xffff803036007388 */ /* 0x000fe80000000a00 */
[----:B------:R-:W-:Y:S04]  /*1700*/  STS.64 [R54], R44 ;  /* 0x0000002c36007388 */ /* 0x000fe80000000a00 */
[----:B------:R-:W-:Y:S04]  /*1710*/  STS.64 [R54+0x80], R40 ;  /* 0x0000802836007388 */ /* 0x000fe80000000a00 */
[----:B------:R-:W-:Y:S04]  /*1720*/  STS.64 [R54+0x100], R36 ;  /* 0x0001002436007388 */ /* 0x000fe80000000a00 */
[----:B------:R-:W-:Y:S04]  /*1730*/  STS.64 [R54+0x180], R32 ;  /* 0x0001802036007388 */ /* 0x000fe80000000a00 */
[----:B------:R-:W-:Y:S04]  /*1740*/  STS.64 [R54+0x200], R22 ;  /* 0x0002001636007388 */ /* 0x000fe80000000a00 */
[----:B------:R-:W-:Y:S04]  /*1750*/  STS.64 [R54+0x280], R24 ;  /* 0x0002801836007388 */ /* 0x000fe80000000a00 */
[----:B------:R-:W-:Y:S04]  /*1760*/  STS.64 [R54+0x300], R26 ;  /* 0x0003001a36007388 */ /* 0x000fe80000000a00 */
[----:B------:R-:W-:Y:S04]  /*1770*/  STS.64 [R54+0x380], R28 ;  /* 0x0003801c36007388 */ /* 0x000fe80000000a00 */
[----:B------:R0:W-:Y:S02]  /*1780*/  STS.64 [R54+-0x400], R30 ;  /* 0xfffc001e36007388 */ /* 0x0001e40000000a00 */
[----:B0-----:R-:W-:Y:S01]  /*1790*/  IADD3 R54, PT, PT, R54, 0x800, RZ ;  /* 0x0000080036367810 */ /* 0x001fe20007ffe0ff */
[----:B------:R-:W-:Y:S06]  /*17a0*/  BRA.U UP0, `(.L_x_0) ;  /* 0xfffffff900f07547 */ /* 0x000fec000b83ffff */
[----:B------:R-:W0:Y:S01]  /*17b0*/  LDC.64 R56, c[0x0][0x388] ;  /* 0x0000e200ff387b82 */ /* 0x000e220000000a00 */
[----:B------:R-:W-:-:S04]  /*17c0*/  SHF.L.U32 R71, R4, 0x10, RZ ;  /* 0x0000001004477819 */ /* 0x000fc800000006ff */
[----:B------:R-:W-:-:S04]  /*17d0*/  LOP3.LUT R71, R71, R69, R10, 0xfe, !PT ;  /* 0x0000004547477212 */ /* 0x000fc800078efe0a */
[C---:B------:R-:W-:Y:S01]  /*17e0*/  IADD3 R23, PT, PT, R71.reuse, 0x1000, RZ ;  /* 0x0000100047177810 */ /* 0x040fe20007ffe0ff */
[----:B0-----:R-:W-:-:S05]  /*17f0*/  IMAD.WIDE.U32 R20, R71, 0x4, R56 ;  /* 0x0000000447147825 */ /* 0x001fca00078e0038 */
[----:B------:R-:W2:Y:S01]  /*1800*/  LDG.E.CONSTANT R96, desc[UR8][R20.64+0x140] ;  /* 0x0001400814607981 */ /* 0x000ea2000c1e9900 */
[----:B------:R-:W-:-:S03]  /*1810*/  IMAD.WIDE.U32 R22, R23, 0x4, R56 ;  /* 0x0000000417167825 */ /* 0x000fc600078e0038 */
[----:B------:R-:W3:Y:S04]  /*1820*/  LDG.E.CONSTANT R97, desc[UR8][R20.64+0x180] ;  /* 0x0001800814617981 */ /* 0x000ee8000c1e9900 */
[----:B------:R-:W4:Y:S04]  /*1830*/  LDG.E.CONSTANT R114, desc[UR8][R20.64] ;  /* 0x0000000814727981 */ /* 0x000f28000c1e9900 */
[----:B------:R-:W5:Y:S04]  /*1840*/  LDG.E.CONSTANT R112, desc[UR8][R20.64+0x40] ;  /* 0x0000400814707981 */ /* 0x000f68000c1e9900 */
[----:B------:R-:W5:Y:S04]  /*1850*/  LDG.E.CONSTANT R115, desc[UR8][R20.64+0x80] ;  /* 0x0000800814737981 */ /* 0x000f68000c1e9900 */
[----:B------:R-:W5:Y:S04]  /*1860*/  LDG.E.CONSTANT R113, desc[UR8][R20.64+0xc0] ;  /* 0x0000c00814717981 */ /* 0x000f68000c1e9900 */
[----:B------:R-:W5:Y:S04]  /*1870*/  LDG.E.CONSTANT R116, desc[UR8][R20.64+0x100] ;  /* 0x0001000814747981 */ /* 0x000f68000c1e9900 */
[----:B------:R0:W5:Y:S04]  /*1880*/  LDG.E.CONSTANT R98, desc[UR8][R20.64+0x1c0] ;  /* 0x0001c00814627981 */ /* 0x000168000c1e9900 */
[----:B------:R-:W5:Y:S01]  /*1890*/  LDG.E.CONSTANT R83, desc[UR8][R22.64+0x180] ;  /* 0x0001800816537981 */ /* 0x000f62000c1e9900 */
[----:B------:R-:W-:-:S03]  /*18a0*/  IADD3 R31, PT, PT, R71, 0x3000, RZ ;  /* 0x00003000471f7810 */ /* 0x000fc60007ffe0ff */
[----:B------:R-:W5:Y:S01]  /*18b0*/  LDG.E.CONSTANT R99, desc[UR8][R22.64] ;  /* 0x0000000816637981 */ /* 0x000f62000c1e9900 */
[----:B0-----:R-:W-:-:S03]  /*18c0*/  IADD3 R21, PT, PT, R71, 0x2000, RZ ;  /* 0x0000200047157810 */ /* 0x001fc60007ffe0ff */
[----:B------:R-:W5:Y:S02]  /*18d0*/  LDG.E.CONSTANT R100, desc[UR8][R22.64+0x40] ;  /* 0x0000400816647981 */ /* 0x000f64000c1e9900 */
[--C-:B------:R-:W-:Y:S02]  /*18e0*/  IMAD.WIDE.U32 R20, R21, 0x4, R56.reuse ;  /* 0x0000000415147825 */ /* 0x100fe400078e0038 */
[----:B------:R-:W5:Y:S04]  /*18f0*/  LDG.E.CONSTANT R101, desc[UR8][R22.64+0x80] ;  /* 0x0000800816657981 */ /* 0x000f68000c1e9900 */
[----:B------:R-:W5:Y:S04]  /*1900*/  LDG.E.CONSTANT R102, desc[UR8][R22.64+0xc0] ;  /* 0x0000c00816667981 */ /* 0x000f68000c1e9900 */
[----:B------:R-:W5:Y:S04]  /*1910*/  LDG.E.CONSTANT R103, desc[UR8][R22.64+0x100] ;  /* 0x0001000816677981 */ /* 0x000f68000c1e9900 */
[----:B------:R-:W5:Y:S04]  /*1920*/  LDG.E.CONSTANT R82, desc[UR8][R22.64+0x140] ;  /* 0x0001400816527981 */ /* 0x000f68000c1e9900 */
[----:B------:R-:W5:Y:S04]  /*1930*/  LDG.E.CONSTANT R84, desc[UR8][R22.64+0x1c0] ;  /* 0x0001c00816547981 */ /* 0x000f68000c1e9900 */
[----:B------:R-:W5:Y:S01]  /*1940*/  LDG.E.CONSTANT R75, desc[UR8][R20.64+0x180] ;  /* 0x00018008144b7981 */ /* 0x000f62000c1e9900 */
[----:B------:R-:W-:-:S03]  /*1950*/  IMAD.WIDE.U32 R30, R31, 0x4, R56 ;  /* 0x000000041f1e7825 */ /* 0x000fc600078e0038 */
[----:B------:R-:W5:Y:S04]  /*1960*/  LDG.E.CONSTANT R85, desc[UR8][R20.64] ;  /* 0x0000000814557981 */ /* 0x000f68000c1e9900 */
        /* <DEDUP_REMOVED lines=13> */
[----:B------:R-:W5:Y:S01]  /*1a40*/  LDG.E.CONSTANT R36, desc[UR8][R30.64+0x1c0] ;  /* 0x0001c0081e247981 */ /* 0x000f62000c1e9900 */
[----:B------:R-:W0:Y:S01]  /*1a50*/  S2UR UR6, SR_CgaCtaId ;  /* 0x00000000000679c3 */ /* 0x000e220000008800 */
[C---:B------:R-:W-:Y:S01]  /*1a60*/  IADD3 R41, PT, PT, R71.reuse, 0x4000, RZ ;  /* 0x0000400047297810 */ /* 0x040fe20007ffe0ff */
[----:B------:R-:W-:Y:S01]  /*1a70*/  UMOV UR5, 0x400 ;  /* 0x0000040000057882 */ /* 0x000fe20000000000 */
[C---:B------:R-:W-:Y:S01]  /*1a80*/  IADD3 R47, PT, PT, R71.reuse, 0x5000, RZ ;  /* 0x00005000472f7810 */ /* 0x040fe20007ffe0ff */
[----:B------:R-:W-:Y:S01]  /*1a90*/  UIADD3 UR4, UPT, UPT, UR5, 0x2000, URZ ;  /* 0x0000200005047890 */ /* 0x000fe2000fffe0ff */
[----:B------:R-:W-:-:S02]  /*1aa0*/  IADD3 R55, PT, PT, R71, 0x6000, RZ ;  /* 0x0000600047377810 */ /* 0x000fc40007ffe0ff */
[C---:B------:R-:W-:Y:S02]  /*1ab0*/  IADD3 R73, PT, PT, R71.reuse, 0x7000, RZ ;  /* 0x0000700047497810 */ /* 0x040fe40007ffe0ff */
[----:B------:R-:W-:Y:S01]  /*1ac0*/  IADD3 R61, PT, PT, R71, 0x8000, RZ ;  /* 0x00008000473d7810 */ /* 0x000fe20007ffe0ff */
[----:B------:R-:W-:Y:S01]  /*1ad0*/  IMAD.WIDE.U32 R40, R41, 0x4, R56 ;  /* 0x0000000429287825 */ /* 0x000fe200078e0038 */
[----:B------:R-:W-:-:S03]  /*1ae0*/  IADD3 R59, PT, PT, R71, 0x9000, RZ ;  /* 0x00009000473b7810 */ /* 0x000fc60007ffe0ff */
[--C-:B------:R-:W-:Y:S01]  /*1af0*/  IMAD.WIDE.U32 R46, R47, 0x4, R56.reuse ;  /* 0x000000042f2e7825 */ /* 0x100fe200078e0038 */
[----:B------:R-:W-:Y:S01]  /*1b00*/  IADD3 R91, PT, PT, R71, 0xa000, RZ ;  /* 0x0000a000475b7810 */ /* 0x000fe20007ffe0ff */
[----:B------:R-:W5:Y:S02]  /*1b10*/  LDG.E.CONSTANT R27, desc[UR8][R40.64] ;  /* 0x00000008281b7981 */ /* 0x000f64000c1e9900 */
[--C-:B------:R-:W-:Y:S02]  /*1b20*/  IMAD.WIDE.U32 R54, R55, 0x4, R56.reuse ;  /* 0x0000000437367825 */ /* 0x100fe400078e0038 */
[----:B------:R-:W5:Y:S02]  /*1b30*/  LDG.E.CONSTANT R29, desc[UR8][R40.64+0x40] ;  /* 0x00004008281d7981 */ /* 0x000f64000c1e9900 */
[--C-:B------:R-:W-:Y:S01]  /*1b40*/  IMAD.WIDE.U32 R72, R73, 0x4, R56.reuse ;  /* 0x0000000449487825 */ /* 0x100fe200078e0038 */
[----:B0-----:R-:W-:Y:S01]  /*1b50*/  ULEA UR4, UR6, UR4, 0x18 ;  /* 0x0000000406047291 */ /* 0x001fe2000f8ec0ff */
[----:B------:R-:W5:Y:S02]  /*1b60*/  LDG.E.CONSTANT R20, desc[UR8][R40.64+0x80] ;  /* 0x0000800828147981 */ /* 0x000f64000c1e9900 */
[----:B------:R-:W-:-:S02]  /*1b70*/  IMAD.WIDE.U32 R60, R61, 0x4, R56 ;  /* 0x000000043d3c7825 */ /* 0x000fc400078e0038 */
[----:B------:R-:W5:Y:S02]  /*1b80*/  LDG.E.CONSTANT R23, desc[UR8][R40.64+0xc0] ;  /* 0x0000c00828177981 */ /* 0x000f64000c1e9900 */
[--C-:B------:R-:W-:Y:S01]  /*1b90*/  IMAD.WIDE.U32 R58, R59, 0x4, R56.reuse ;  /* 0x000000043b3a7825 */ /* 0x100fe200078e0038 */
[----:B------:R-:W-:Y:S01]  /*1ba0*/  LEA R123, R10, UR4, 0x2 ;  /* 0x000000040a7b7c11 */ /* 0x000fe2000f8e10ff */
        /* <DEDUP_REMOVED lines=35> */
[----:B------:R0:W5:Y:S04]  /*1de0*/  LDG.E.CONSTANT R72, desc[UR8][R60.64+0x1c0] ;  /* 0x0001c0083c487981 */ /* 0x000168000c1e9900 */
[----:B------:R-:W5:Y:S04]  /*1df0*/  LDG.E.CONSTANT R73, desc[UR8][R58.64] ;  /* 0x000000083a497981 */ /* 0x000f68000c1e9900 */
[----:B------:R-:W5:Y:S01]  /*1e00*/  LDG.E.CONSTANT R90, desc[UR8][R58.64+0x40] ;  /* 0x000040083a5a7981 */ /* 0x000f62000c1e9900 */
[----:B0-----:R-:W-:-:S03]  /*1e10*/  IMAD.WIDE.U32 R60, R91, 0x4, R56 ;  /* 0x000000045b3c7825 */ /* 0x001fc600078e0038 */
[----:B------:R-:W5:Y:S04]  /*1e20*/  LDG.E.CONSTANT R91, desc[UR8][R58.64+0x80] ;  /* 0x000080083a5b7981 */ /* 0x000f68000c1e9900 */
[----:B------:R-:W5:Y:S04]  /*1e30*/  LDG.E.CONSTANT R92, desc[UR8][R58.64+0xc0] ;  /* 0x0000c0083a5c7981 */ /* 0x000f68000c1e9900 */
[----:B------:R-:W5:Y:S04]  /*1e40*/  LDG.E.CONSTANT R93, desc[UR8][R58.64+0x100] ;  /* 0x000100083a5d7981 */ /* 0x000f68000c1e9900 */
[----:B------:R-:W5:Y:S04]  /*1e50*/  LDG.E.CONSTANT R94, desc[UR8][R58.64+0x140] ;  /* 0x000140083a5e7981 */ /* 0x000f68000c1e9900 */
[----:B------:R-:W5:Y:S04]  /*1e60*/  LDG.E.CONSTANT R95, desc[UR8][R58.64+0x180] ;  /* 0x000180083a5f7981 */ /* 0x000f68000c1e9900 */
[----:B------:R0:W5:Y:S04]  /*1e70*/  LDG.E.CONSTANT R104, desc[UR8][R58.64+0x1c0] ;  /* 0x0001c0083a687981 */ /* 0x000168000c1e9900 */
[----:B--2---:R1:W-:Y:S04]  /*1e80*/  STS [R123+0x140], R96 ;  /* 0x000140607b007388 */ /* 0x0043e80000000800 */
[----:B---3--:R2:W-:Y:S01]  /*1e90*/  STS [R123+0x180], R97 ;  /* 0x000180617b007388 */ /* 0x0085e20000000800 */
[----:B0-----:R-:W-:-:S03]  /*1ea0*/  IADD3 R59, PT, PT, R71, 0xb000, RZ ;  /* 0x0000b000473b7810 */ /* 0x001fc60007ffe0ff */
[----:B------:R-:W3:Y:S01]  /*1eb0*/  LDG.E.CONSTANT R105, desc[UR8][R60.64] ;  /* 0x000000083c697981 */ /* 0x000ee2000c1e9900 */
[----:B-1----:R-:W-:Y:S01]  /*1ec0*/  SHF.L.U32 R96, R10, 0x2, RZ ;  /* 0x000000020a607819 */ /* 0x002fe200000006ff */
[----:B------:R-:W-:Y:S02]  /*1ed0*/  IMAD.WIDE.U32 R58, R59, 0x4, R56 ;  /* 0x000000043b3a7825 */ /* 0x000fe400078e0038 */
[----:B------:R-:W3:Y:S01]  /*1ee0*/  LDG.E.CONSTANT R106, desc[UR8][R60.64+0x40] ;  /* 0x000040083c6a7981 */ /* 0x000ee2000c1e9900 */
[C---:B------:R-:W-:Y:S02]  /*1ef0*/  LOP3.LUT R124, R96.reuse, 0x200, RZ, 0xfc, !PT ;  /* 0x00000200607c7812 */ /* 0x040fe400078efcff */
[----:B--2---:R-:W-:Y:S01]  /*1f00*/  IADD3 R97, PT, PT, R71, 0xc000, RZ ;  /* 0x0000c00047617810 */ /* 0x004fe20007ffe0ff */
[----:B------:R-:W2:Y:S04]  /*1f10*/  LDG.E.CONSTANT R107, desc[UR8][R60.64+0x80] ;  /* 0x000080083c6b7981 */ /* 0x000ea8000c1e9900 */
[----:B------:R-:W2:Y:S04]  /*1f20*/  LDG.E.CONSTANT R108, desc[UR8][R60.64+0xc0] ;  /* 0x0000c0083c6c7981 */ /* 0x000ea8000c1e9900 */
[----:B------:R-:W2:Y:S04]  /*1f30*/  LDG.E.CONSTANT R109, desc[UR8][R60.64+0x100] ;  /* 0x000100083c6d7981 */ /* 0x000ea8000c1e9900 */
[----:B------:R-:W2:Y:S04]  /*1f40*/  LDG.E.CONSTANT R110, desc[UR8][R60.64+0x140] ;  /* 0x000140083c6e7981 */ /* 0x000ea8000c1e9900 */
[----:B------:R-:W2:Y:S04]  /*1f50*/  LDG.E.CONSTANT R111, desc[UR8][R60.64+0x180] ;  /* 0x000180083c6f7981 */ /* 0x000ea8000c1e9900 */
[----:B------:R-:W2:Y:S04]  /*1f60*/  LDG.E.CONSTANT R117, desc[UR8][R60.64+0x1c0] ;  /* 0x0001c0083c757981 */ /* 0x000ea8000c1e9900 */
[----:B----4-:R-:W-:Y:S04]  /*1f70*/  STS [R123], R114 ;  /* 0x000000727b007388 */ /* 0x010fe80000000800 */
[----:B-----5:R-:W-:Y:S04]  /*1f80*/  STS [R123+0x40], R112 ;  /* 0x000040707b007388 */ /* 0x020fe80000000800 */
[----:B------:R-:W-:Y:S04]  /*1f90*/  STS [R123+0xc0], R113 ;  /* 0x0000c0717b007388 */ /* 0x000fe80000000800 */
[----:B------:R-:W-:Y:S04]  /*1fa0*/  STS [R123+0x80], R115 ;  /* 0x000080737b007388 */ /* 0x000fe80000000800 */
[----:B------:R-:W-:Y:S04]  /*1fb0*/  STS [R123+0x100], R116 ;  /* 0x000100747b007388 */ /* 0x000fe80000000800 */
[----:B------:R0:W-:Y:S04]  /*1fc0*/  STS [R123+0x1c0], R98 ;  /* 0x0001c0627b007388 */ /* 0x0001e80000000800 */
[----:B------:R-:W4:Y:S04]  /*1fd0*/  LDG.E.CONSTANT R121, desc[UR8][R58.64] ;  /* 0x000000083a797981 */ /* 0x000f28000c1e9900 */
[----:B------:R-:W5:Y:S01]  /*1fe0*/  LDG.E.CONSTANT R119, desc[UR8][R58.64+0x40] ;  /* 0x000040083a777981 */ /* 0x000f62000c1e9900 */
[----:B0-----:R-:W-:-:S03]  /*1ff0*/  LOP3.LUT R123, R96, 0x400, RZ, 0xfc, !PT ;  /* 0x00000400607b7812 */ /* 0x001fc600078efcff */
[----:B------:R-:W5:Y:S04]  /*2000*/  LDG.E.CONSTANT R118, desc[UR8][R58.64+0x80] ;  /* 0x000080083a767981 */ /* 0x000f68000c1e9900 */
[----:B------:R-:W5:Y:S04]  /*2010*/  LDG.E.CONSTANT R114, desc[UR8][R58.64+0xc0] ;  /* 0x0000c0083a727981 */ /* 0x000f68000c1e9900 */
[----:B------:R-:W5:Y:S04]  /*2020*/  LDG.E.CONSTANT R60, desc[UR8][R58.64+0x100] ;  /* 0x000100083a3c7981 */ /* 0x000f68000c1e9900 */
[----:B------:R-:W5:Y:S04]  /*2030*/  LDG.E.CONSTANT R112, desc[UR8][R58.64+0x140] ;  /* 0x000140083a707981 */ /* 0x000f68000c1e9900 */
[----:B------:R-:W5:Y:S04]  /*2040*/  LDG.E.CONSTANT R61, desc[UR8][R58.64+0x180] ;  /* 0x000180083a3d7981 */ /* 0x000f68000c1e9900 */
[----:B------:R0:W5:Y:S04]  /*2050*/  LDG.E.CONSTANT R113, desc[UR8][R58.64+0x1c0] ;  /* 0x0001c0083a717981 */ /* 0x000168000c1e9900 */
[----:B------:R1:W-:Y:S01]  /*2060*/  STS [R124+UR4+0x180], R83 ;  /* 0x000180537c007988 */ /* 0x0003e20008000804 */
[----:B0-----:R-:W-:-:S03]  /*2070*/  IMAD.WIDE.U32 R58, R97, 0x4, R56 ;  /* 0x00000004613a7825 */ /* 0x001fc600078e0038 */
[----:B------:R-:W-:Y:S01]  /*2080*/  STS [R124+UR4], R99 ;  /* 0x000000637c007988 */ /* 0x000fe20008000804 */
[----:B-1----:R-:W-:-:S03]  /*2090*/  IADD3 R83, PT, PT, R71, 0xd000, RZ ;  /* 0x0000d00047537810 */ /* 0x002fc60007ffe0ff */
[----:B------:R0:W-:Y:S04]  /*20a0*/  STS [R124+UR4+0x40], R100 ;  /* 0x000040647c007988 */ /* 0x0001e80008000804 */
[----:B------:R1:W-:Y:S04]  /*20b0*/  STS [R124+UR4+0x80], R101 ;  /* 0x000080657c007988 */ /* 0x0003e80008000804 */
[----:B------:R-:W-:Y:S04]  /*20c0*/  STS [R124+UR4+0xc0], R102 ;  /* 0x0000c0667c007988 */ /* 0x000fe80008000804 */
[----:B------:R-:W-:Y:S04]  /*20d0*/  STS [R124+UR4+0x100], R103 ;  /* 0x000100677c007988 */ /* 0x000fe80008000804 */
[----:B------:R-:W-:Y:S04]  /*20e0*/  STS [R124+UR4+0x140], R82 ;  /* 0x000140527c007988 */ /* 0x000fe80008000804 */
[----:B------:R-:W-:Y:S04]  /*20f0*/  STS [R124+UR4+0x1c0], R84 ;  /* 0x0001c0547c007988 */ /* 0x000fe80008000804 */
[----:B------:R-:W5:Y:S04]  /*2100*/  LDG.E.CONSTANT R122, desc[UR8][R58.64] ;  /* 0x000000083a7a7981 */ /* 0x000f68000c1e9900 */
[----:B------:R-:W5:Y:S04]  /*2110*/  LDG.E.CONSTANT R116, desc[UR8][R58.64+0x40] ;  /* 0x000040083a747981 */ /* 0x000f68000c1e9900 */
[----:B------:R-:W5:Y:S04]  /*2120*/  LDG.E.CONSTANT R115, desc[UR8][R58.64+0x80] ;  /* 0x000080083a737981 */ /* 0x000f68000c1e9900 */
[----:B0-----:R-:W5:Y:S04]  /*2130*/  LDG.E.CONSTANT R100, desc[UR8][R58.64+0xc0] ;  /* 0x0000c0083a647981 */ /* 0x001f68000c1e9900 */
[----:B------:R-:W5:Y:S04]  /*2140*/  LDG.E.CONSTANT R97, desc[UR8][R58.64+0x100] ;  /* 0x000100083a617981 */ /* 0x000f68000c1e9900 */
[----:B------:R-:W5:Y:S04]  /*2150*/  LDG.E.CONSTANT R99, desc[UR8][R58.64+0x140] ;  /* 0x000140083a637981 */ /* 0x000f68000c1e9900 */
[----:B------:R-:W5:Y:S04]  /*2160*/  LDG.E.CONSTANT R98, desc[UR8][R58.64+0x180] ;  /* 0x000180083a627981 */ /* 0x000f68000c1e9900 */
[----:B-1----:R0:W5:Y:S04]  /*2170*/  LDG.E.CONSTANT R101, desc[UR8][R58.64+0x1c0] ;  /* 0x0001c0083a657981 */ /* 0x002168000c1e9900 */
[----:B------:R1:W-:Y:S01]  /*2180*/  STS [R123+UR4+0x180], R75 ;  /* 0x0001804b7b007988 */ /* 0x0003e20008000804 */
[----:B0-----:R-:W-:-:S03]  /*2190*/  IMAD.WIDE.U32 R58, R83, 0x4, R56 ;  /* 0x00000004533a7825 */ /* 0x001fc600078e0038 */
[----:B------:R-:W-:Y:S01]  /*21a0*/  STS [R123+UR4], R85 ;  /* 0x000000557b007988 */ /* 0x000fe20008000804 */
[----:B-1----:R-:W-:-:S03]  /*21b0*/  IADD3 R75, PT, PT, R71, 0xe000, RZ ;  /* 0x0000e000474b7810 */ /* 0x002fc60007ffe0ff */
[----:B------:R-:W-:Y:S01]  /*21c0*/  STS [R123+UR4+0x40], R86 ;  /* 0x000040567b007988 */ /* 0x000fe20008000804 */
[----:B------:R-:W-:-:S03]  /*21d0*/  IADD3 R71, PT, PT, R71, 0xf000, RZ ;  /* 0x0000f00047477810 */ /* 0x000fc60007ffe0ff */
[----:B------:R-:W-:Y:S04]  /*21e0*/  STS [R123+UR4+0x80], R87 ;  /* 0x000080577b007988 */ /* 0x000fe80008000804 */
[----:B------:R0:W-:Y:S04]  /*21f0*/  STS [R123+UR4+0x100], R89 ;  /* 0x000100597b007988 */ /* 0x0001e80008000804 */
[----:B------:R-:W5:Y:S04]  /*2200*/  LDG.E.CONSTANT R103, desc[UR8][R58.64] ;  /* 0x000000083a677981 */ /* 0x000f68000c1e9900 */
        /* <DEDUP_REMOVED lines=10> */
[----:B------:R-:W-:Y:S01]  /*22b0*/  STS [R123+UR4+0x140], R74 ;  /* 0x0001404a7b007988 */ /* 0x000fe20008000804 */
[----:B------:R-:W-:-:S03]  /*22c0*/  IMAD.WIDE.U32 R56, R71, 0x4, R56 ;  /* 0x0000000447387825 */ /* 0x000fc600078e0038 */
[----:B------:R-:W-:Y:S04]  /*22d0*/  STS [R123+UR4+0x1c0], R76 ;  /* 0x0001c04c7b007988 */ /* 0x000fe80008000804 */
[----:B------:R-:W-:Y:S04]  /*22e0*/  STS [R89+UR4], R77 ;  /* 0x0000004d59007988 */ /* 0x000fe80008000804 */
[----:B------:R0:W-:Y:S04]  /*22f0*/  STS [R89+UR4+0x40], R78 ;  /* 0x0000404e59007988 */ /* 0x0001e80008000804 */
[----:B------:R0:W-:Y:S04]  /*2300*/  STS [R89+UR4+0x80], R79 ;  /* 0x0000804f59007988 */ /* 0x0001e80008000804 */
[----:B------:R-:W-:Y:S04]  /*2310*/  STS [R89+UR4+0xc0], R80 ;  /* 0x0000c05059007988 */ /* 0x000fe80008000804 */
[----:B------:R-:W-:Y:S04]  /*2320*/  STS [R89+UR4+0x100], R81 ;  /* 0x0001005159007988 */ /* 0x000fe80008000804 */
[----:B------:R-:W-:Y:S04]  /*2330*/  STS [R89+UR4+0x140], R22 ;  /* 0x0001401659007988 */ /* 0x000fe80008000804 */
[----:B------:R0:W-:Y:S04]  /*2340*/  STS [R89+UR4+0x180], R35 ;  /* 0x0001802359007988 */ /* 0x0001e80008000804 */
[----:B------:R3:W-:Y:S04]  /*2350*/  STS [R89+UR4+0x1c0], R36 ;  /* 0x0001c02459007988 */ /* 0x0007e80008000804 */
[----:B-1----:R-:W5:Y:S04]  /*2360*/  LDG.E.CONSTANT R88, desc[UR8][R58.64] ;  /* 0x000000083a587981 */ /* 0x002f68000c1e9900 */
[----:B0-----:R-:W5:Y:S04]  /*2370*/  LDG.E.CONSTANT R78, desc[UR8][R58.64+0x40] ;  /* 0x000040083a4e7981 */ /* 0x001f68000c1e9900 */
        /* <DEDUP_REMOVED lines=9> */
[----:B---3--:R-:W3:Y:S04]  /*2410*/  LDG.E.CONSTANT R89, desc[UR8][R56.64+0xc0] ;  /* 0x0000c00838597981 */ /* 0x008ee8000c1e9900 */
[----:B------:R-:W3:Y:S04]  /*2420*/  LDG.E.CONSTANT R81, desc[UR8][R56.64+0x100] ;  /* 0x0001000838517981 */ /* 0x000ee8000c1e9900 */
[----:B------:R-:W3:Y:S04]  /*2430*/  LDG.E.CONSTANT R80, desc[UR8][R56.64+0x140] ;  /* 0x0001400838507981 */ /* 0x000ee8000c1e9900 */
[----:B------:R-:W3:Y:S04]  /*2440*/  LDG.E.CONSTANT R36, desc[UR8][R56.64+0x180] ;  /* 0x0001800838247981 */ /* 0x000ee8000c1e9900 */
[----:B------:R-:W3:Y:S01]  /*2450*/  LDG.E.CONSTANT R58, desc[UR8][R56.64+0x1c0] ;  /* 0x0001c008383a7981 */ /* 0x000ee2000c1e9900 */
[----:B------:R-:W-:-:S05]  /*2460*/  LOP3.LUT R22, R96, 0x800, RZ, 0xfc, !PT ;  /* 0x0000080060167812 */ /* 0x000fca00078efcff */
[----:B------:R0:W-:Y:S04]  /*2470*/  STS [R22+UR4], R27 ;  /* 0x0000001b16007988 */ /* 0x0001e80008000804 */
[----:B------:R1:W-:Y:S01]  /*2480*/  STS [R22+UR4+0x80], R20 ;  /* 0x0000801416007988 */ /* 0x0003e20008000804 */
[----:B0-----:R-:W-:-:S03]  /*2490*/  LOP3.LUT R27, R96, 0xa00, RZ, 0xfc, !PT ;  /* 0x00000a00601b7812 */ /* 0x001fc600078efcff */
[----:B------:R-:W-:Y:S01]  /*24a0*/  STS [R22+UR4+0x40], R29 ;  /* 0x0000401d16007988 */ /* 0x000fe20008000804 */
[----:B-1----:R-:W-:-:S03]  /*24b0*/  LOP3.LUT R20, R96, 0xc00, RZ, 0xfc, !PT ;  /* 0x00000c0060147812 */ /* 0x002fc600078efcff */
[----:B------:R-:W-:Y:S04]  /*24c0*/  STS [R22+UR4+0xc0], R23 ;  /* 0x0000c01716007988 */ /* 0x000fe80008000804 */
[----:B------:R-:W-:Y:S04]  /*24d0*/  STS [R22+UR4+0x100], R24 ;  /* 0x0001001816007988 */ /* 0x000fe80008000804 */
[----:B------:R-:W-:Y:S04]  /*24e0*/  STS [R22+UR4+0x140], R25 ;  /* 0x0001401916007988 */ /* 0x000fe80008000804 */
[----:B------:R-:W-:Y:S04]  /*24f0*/  STS [R22+UR4+0x180], R26 ;  /* 0x0001801a16007988 */ /* 0x000fe80008000804 */
[----:B------:R0:W-:Y:S04]  /*2500*/  STS [R22+UR4+0x1c0], R28 ;  /* 0x0001c01c16007988 */ /* 0x0001e80008000804 */
[----:B------:R1:W-:Y:S04]  /*2510*/  STS [R27+UR4+0x80], R21 ;  /* 0x000080151b007988 */ /* 0x0003e80008000804 */
[----:B------:R-:W-:Y:S01]  /*2520*/  STS [R27+UR4], R34 ;  /* 0x000000221b007988 */ /* 0x000fe20008000804 */
[----:B0-----:R-:W-:-:S03]  /*2530*/  LOP3.LUT R22, R96, 0x1000, RZ, 0xfc, !PT ;  /* 0x0000100060167812 */ /* 0x001fc600078efcff */
[----:B------:R-:W-:Y:S01]  /*2540*/  STS [R27+UR4+0x40], R30 ;  /* 0x0000401e1b007988 */ /* 0x000fe20008000804 */
[----:B-1----:R-:W-:-:S03]  /*2550*/  LOP3.LUT R21, R96, 0xe00, RZ, 0xfc, !PT ;  /* 0x00000e0060157812 */ /* 0x002fc600078efcff */
[----:B------:R-:W-:Y:S04]  /*2560*/  STS [R27+UR4+0xc0], R31 ;  /* 0x0000c01f1b007988 */ /* 0x000fe80008000804 */
[----:B------:R-:W-:Y:S04]  /*2570*/  STS [R27+UR4+0x100], R38 ;  /* 0x000100261b007988 */ /* 0x000fe80008000804 */
[----:B------:R-:W-:Y:S04]  /*2580*/  STS [R27+UR4+0x140], R32 ;  /* 0x000140201b007988 */ /* 0x000fe80008000804 */
[----:B------:R-:W-:Y:S04]  /*2590*/  STS [R27+UR4+0x180], R33 ;  /* 0x000180211b007988 */ /* 0x000fe80008000804 */
[----:B------:R-:W-:Y:S01]  /*25a0*/  STS [R27+UR4+0x1c0], R45 ;  /* 0x0001c02d1b007988 */ /* 0x000fe20008000804 */
[----:B------:R-:W-:-:S03]  /*25b0*/  LOP3.LUT R24, R96, 0x1400, RZ, 0xfc, !PT ;  /* 0x0000140060187812 */ /* 0x000fc600078efcff */
[----:B------:R-:W-:Y:S04]  /*25c0*/  STS [R20+UR4], R44 ;  /* 0x0000002c14007988 */ /* 0x000fe80008000804 */
[----:B------:R-:W-:Y:S04]  /*25d0*/  STS [R20+UR4+0x40], R43 ;  /* 0x0000402b14007988 */ /* 0x000fe80008000804 */
[----:B------:R-:W-:Y:S04]  /*25e0*/  STS [R20+UR4+0x80], R42 ;  /* 0x0000802a14007988 */ /* 0x000fe80008000804 */
[----:B------:R-:W-:Y:S04]  /*25f0*/  STS [R20+UR4+0xc0], R41 ;  /* 0x0000c02914007988 */ /* 0x000fe80008000804 */
[----:B------:R-:W-:Y:S04]  /*2600*/  STS [R20+UR4+0x100], R37 ;  /* 0x0001002514007988 */ /* 0x000fe80008000804 */
[----:B------:R-:W-:Y:S04]  /*2610*/  STS [R20+UR4+0x140], R40 ;  /* 0x0001402814007988 */ /* 0x000fe80008000804 */
[----:B------:R-:W-:Y:S04]  /*2620*/  STS [R20+UR4+0x180], R39 ;  /* 0x0001802714007988 */ /* 0x000fe80008000804 */
[----:B------:R0:W-:Y:S04]  /*2630*/  STS [R20+UR4+0x1c0], R53 ;  /* 0x0001c03514007988 */ /* 0x0001e80008000804 */
[----:B------:R-:W-:Y:S01]  /*2640*/  STS [R21+UR4], R52 ;  /* 0x0000003415007988 */ /* 0x000fe20008000804 */
[----:B0-----:R-:W-:-:S03]  /*2650*/  LOP3.LUT R20, R96, 0x1200, RZ, 0xfc, !PT ;  /* 0x0000120060147812 */ /* 0x001fc600078efcff */
[----:B------:R-:W-:Y:S04]  /*2660*/  STS [R21+UR4+0x40], R51 ;  /* 0x0000403315007988 */ /* 0x000fe80008000804 */
[----:B------:R-:W-:Y:S04]  /*2670*/  STS [R21+UR4+0x80], R50 ;  /* 0x0000803215007988 */ /* 0x000fe80008000804 */
[----:B------:R-:W-:Y:S04]  /*2680*/  STS [R21+UR4+0xc0], R49 ;  /* 0x0000c03115007988 */ /* 0x000fe80008000804 */
[----:B------:R-:W-:Y:S04]  /*2690*/  STS [R21+UR4+0x100], R46 ;  /* 0x0001002e15007988 */ /* 0x000fe80008000804 */
[----:B------:R-:W-:Y:S04]  /*26a0*/  STS [R21+UR4+0x140], R48 ;  /* 0x0001403015007988 */ /* 0x000fe80008000804 */
[----:B------:R-:W-:Y:S04]  /*26b0*/  STS [R21+UR4+0x180], R47 ;  /* 0x0001802f15007988 */ /* 0x000fe80008000804 */
[----:B------:R0:W-:Y:S04]  /*26c0*/  STS [R21+UR4+0x1c0], R54 ;  /* 0x0001c03615007988 */ /* 0x0001e80008000804 */
[----:B------:R-:W-:Y:S04]  /*26d0*/  STS [R22+UR4], R55 ;  /* 0x0000003716007988 */ /* 0x000fe80008000804 */
[----:B------:R-:W-:Y:S01]  /*26e0*/  STS [R22+UR4+0x40], R62 ;  /* 0x0000403e16007988 */ /* 0x000fe20008000804 */
[----:B0-----:R-:W-:-:S03]  /*26f0*/  LOP3.LUT R21, R96, 0x1600, RZ, 0xfc, !PT ;  /* 0x0000160060157812 */ /* 0x001fc600078efcff */
        /* <DEDUP_REMOVED lines=18> */
[----:B--2---:R-:W-:Y:S04]  /*2820*/  STS [R24+UR4+0x80], R107 ;  /* 0x0000806b18007988 */ /* 0x004fe80008000804 */
[----:B------:R-:W-:Y:S04]  /*2830*/  STS [R24+UR4+0xc0], R108 ;  /* 0x0000c06c18007988 */ /* 0x000fe80008000804 */
[----:B------:R-:W-:Y:S04]  /*2840*/  STS [R24+UR4+0x100], R109 ;  /* 0x0001006d18007988 */ /* 0x000fe80008000804 */
[----:B------:R-:W-:Y:S04]  /*2850*/  STS [R24+UR4+0x140], R110 ;  /* 0x0001406e18007988 */ /* 0x000fe80008000804 */
[----:B------:R-:W-:Y:S04]  /*2860*/  STS [R24+UR4+0x180], R111 ;  /* 0x0001806f18007988 */ /* 0x000fe80008000804 */
[----:B------:R0:W-:Y:S04]  /*2870*/  STS [R24+UR4+0x1c0], R117 ;  /* 0x0001c07518007988 */ /* 0x0001e80008000804 */
[----:B----4-:R1:W-:Y:S04]  /*2880*/  STS [R21+UR4], R121 ;  /* 0x0000007915007988 */ /* 0x0103e80008000804 */
[----:B-----5:R1:W-:Y:S01]  /*2890*/  STS [R21+UR4+0x40], R119 ;  /* 0x0000407715007988 */ /* 0x0203e20008000804 */
[----:B0-----:R-:W-:-:S02]  /*28a0*/  LOP3.LUT R24, R96, 0x1c00, RZ, 0xfc, !PT ;  /* 0x00001c0060187812 */ /* 0x001fc400078efcff */
[----:B------:R-:W-:Y:S01]  /*28b0*/  LOP3.LUT R96, R96, 0x1e00, RZ, 0xfc, !PT ;  /* 0x00001e0060607812 */ /* 0x000fe200078efcff */
[----:B------:R1:W-:Y:S04]  /*28c0*/  STS [R21+UR4+0x80], R118 ;  /* 0x0000807615007988 */ /* 0x0003e80008000804 */
[----:B------:R1:W-:Y:S04]  /*28d0*/  STS [R21+UR4+0xc0], R114 ;  /* 0x0000c07215007988 */ /* 0x0003e80008000804 */
[----:B------:R1:W-:Y:S04]  /*28e0*/  STS [R21+UR4+0x100], R60 ;  /* 0x0001003c15007988 */ /* 0x0003e80008000804 */
[----:B------:R1:W-:Y:S04]  /*28f0*/  STS [R21+UR4+0x140], R112 ;  /* 0x0001407015007988 */ /* 0x0003e80008000804 */
[----:B------:R1:W-:Y:S04]  /*2900*/  STS [R21+UR4+0x180], R61 ;  /* 0x0001803d15007988 */ /* 0x0003e80008000804 */
[----:B------:R1:W-:Y:S04]  /*2910*/  STS [R21+UR4+0x1c0], R113 ;  /* 0x0001c07115007988 */ /* 0x0003e80008000804 */
[----:B------:R1:W-:Y:S04]  /*2920*/  STS [R20+UR4], R122 ;  /* 0x0000007a14007988 */ /* 0x0003e80008000804 */
[----:B------:R1:W-:Y:S04]  /*2930*/  STS [R20+UR4+0x40], R116 ;  /* 0x0000407414007988 */ /* 0x0003e80008000804 */
        /* <DEDUP_REMOVED lines=25> */
[----:B---3--:R1:W-:Y:S04]  /*2ad0*/  STS [R96+UR4+0xc0], R89 ;  /* 0x0000c05960007988 */ /* 0x0083e80008000804 */
[----:B------:R1:W-:Y:S04]  /*2ae0*/  STS [R96+UR4+0x100], R81 ;  /* 0x0001005160007988 */ /* 0x0003e80008000804 */
[----:B------:R1:W-:Y:S04]  /*2af0*/  STS [R96+UR4+0x140], R80 ;  /* 0x0001405060007988 */ /* 0x0003e80008000804 */
[----:B------:R1:W-:Y:S04]  /*2b00*/  STS [R96+UR4+0x180], R36 ;  /* 0x0001802460007988 */ /* 0x0003e80008000804 */
[----:B------:R1:W-:Y:S01]  /*2b10*/  STS [R96+UR4+0x1c0], R58 ;  /* 0x0001c03a60007988 */ /* 0x0003e20008000804 */
[----:B------:R-:W-:Y:S06]  /*2b20*/  BAR.SYNC.DEFER_BLOCKING 0x0 ;  /* 0x0000000000007b1d */ /* 0x000fec0000010000 */
[----:B------:R1:W0:Y:S04]  /*2b30*/  LDS.128 R20, [R68] ;  /* 0x0000000044147984 */ /* 0x0002280000000c00 */
[----:B------:R1:W2:Y:S04]  /*2b40*/  LDS.128 R24, [R68+0x1000] ;  /* 0x0010000044187984 */ /* 0x0002a80000000c00 */
[----:B------:R1:W3:Y:S04]  /*2b50*/  LDS.128 R28, [R68+0x10] ;  /* 0x00001000441c7984 */ /* 0x0002e80000000c00 */
[----:B------:R1:W4:Y:S01]  /*2b60*/  LDS.128 R32, [R68+0x1010] ;  /* 0x0010100044207984 */ /* 0x0003220000000c00 */
[----:B------:R-:W-:-:S07]  /*2b70*/  MOV R72, RZ ;  /* 0x000000ff00487202 */ /* 0x000fce0000000f00 */
.L_x_1:
[----:B------:R-:W-:-:S05]  /*2b80*/  LEA R73, R72, R1, 0x2 ;  /* 0x0000000148497211 */ /* 0x000fca00078e10ff */
[----:B01----:R-:W0:Y:S04]  /*2b90*/  LDL R77, [R73] ;  /* 0x00000000494d7983 */ /* 0x003e280000100800 */
[----:B------:R-:W2:Y:S01]  /*2ba0*/  LDL R75, [R73+0x800] ;  /* 0x00080000494b7983 */ /* 0x000ea20000100800 */
[----:B------:R-:W-:-:S05]  /*2bb0*/  LEA R71, R72, UR4, 0x2 ;  /* 0x0000000448477c11 */ /* 0x000fca000f8e10ff */
[----:B------:R-:W0:Y:S04]  /*2bc0*/  LDS.128 R36, [R71] ;  /* 0x0000000047247984 */ /* 0x000e280000000c00 */
[----:B------:R-:W1:Y:S04]  /*2bd0*/  LDS.128 R40, [R71+0x200] ;  /* 0x0002000047287984 */ /* 0x000e680000000c00 */
[----:B------:R-:W5:Y:S04]  /*2be0*/  LDS.128 R44, [R71+0x400] ;  /* 0x00040000472c7984 */ /* 0x000f680000000c00 */
[----:B------:R-:W3:Y:S04]  /*2bf0*/  LDS.128 R48, [R71+0x600] ;  /* 0x0006000047307984 */ /* 0x000ee80000000c00 */
[----:B------:R-:W4:Y:S04]  /*2c00*/  LDS.128 R52, [R71+0x800] ;  /* 0x0008000047347984 */ /* 0x000f280000000c00 */
[----:B------:R-:W4:Y:S04]  /*2c10*/  LDS.128 R56, [R71+0xa00] ;  /* 0x000a000047387984 */ /* 0x000f280000000c00 */
[----:B------:R-:W4:Y:S04]  /*2c20*/  LDS.128 R60, [R71+0xc00] ;  /* 0x000c0000473c7984 */ /* 0x000f280000000c00 */
[----:B------:R-:W4:Y:S01]  /*2c30*/  LDS.128 R64, [R71+0xe00] ;  /* 0x000e000047407984 */ /* 0x000f220000000c00 */
[-C--:B0-----:R-:W-:Y:S01]  /*2c40*/  FFMA R77, R20, R36.reuse, R77 ;  /* 0x00000024144d7223 */ /* 0x081fe2000000004d */
[----:B--2---:R-:W-:-:S03]  /*2c50*/  FFMA R36, R24, R36, R75 ;  /* 0x0000002418247223 */ /* 0x004fc6000000004b */
[C---:B-1----:R-:W-:Y:S01]  /*2c60*/  FFMA R77, R40.reuse, R21, R77 ;  /* 0x00000015284d7223 */ /* 0x042fe2000000004d */
[----:B------:R-:W-:-:S03]  /*2c70*/  FFMA R75, R40, R25, R36 ;  /* 0x00000019284b7223 */ /* 0x000fc60000000024 */
[----:B-----5:R-:W-:Y:S01]  /*2c80*/  FFMA R77, R44, R22, R77 ;  /* 0x000000162c4d7223 */ /* 0x020fe2000000004d */
[----:B------:R-:W-:Y:S01]  /*2c90*/  IADD3 R40, PT, PT, R72, 0x1, RZ ;  /* 0x0000000148287810 */ /* 0x000fe20007ffe0ff */
[----:B------:R-:W-:Y:S02]  /*2ca0*/  FFMA R44, R44, R26, R75 ;  /* 0x0000001a2c2c7223 */ /* 0x000fe4000000004b */
[----:B---3--:R-:W-:Y:S01]  /*2cb0*/  FFMA R77, R48, R23, R77 ;  /* 0x00000017304d7223 */ /* 0x008fe2000000004d */
[----:B------:R-:W-:Y:S01]  /*2cc0*/  LEA R40, R40, R1, 0x2 ;  /* 0x0000000128287211 */ /* 0x000fe200078e10ff */
[----:B------:R-:W-:Y:S02]  /*2cd0*/  FFMA R75, R48, R27, R44 ;  /* 0x0000001b304b7223 */ /* 0x000fe4000000002c */
[-C--:B----4-:R-:W-:Y:S02]  /*2ce0*/  FFMA R77, R28, R52.reuse, R77 ;  /* 0x000000341c4d7223 */ /* 0x090fe4000000004d */
[----:B------:R-:W-:-:S02]  /*2cf0*/  FFMA R52, R32, R52, R75 ;  /* 0x0000003420347223 */ /* 0x000fc4000000004b */
[C---:B------:R-:W-:Y:S02]  /*2d00*/  FFMA R77, R56.reuse, R29, R77 ;  /* 0x0000001d384d7223 */ /* 0x040fe4000000004d */
[----:B------:R-:W-:Y:S02]  /*2d10*/  FFMA R75, R56, R33, R52 ;  /* 0x00000021384b7223 */ /* 0x000fe40000000034 */
[C---:B------:R-:W-:Y:S02]  /*2d20*/  FFMA R77, R60.reuse, R30, R77 ;  /* 0x0000001e3c4d7223 */ /* 0x040fe4000000004d */
[----:B------:R-:W-:Y:S02]  /*2d30*/  FFMA R60, R60, R34, R75 ;  /* 0x000000223c3c7223 */ /* 0x000fe4000000004b */
[C---:B------:R-:W-:Y:S02]  /*2d40*/  FFMA R36, R64.reuse, R31, R77 ;  /* 0x0000001f40247223 */ /* 0x040fe4000000004d */
[----:B------:R-:W-:-:S03]  /*2d50*/  FFMA R60, R64, R35, R60 ;  /* 0x00000023403c7223 */ /* 0x000fc6000000003c */
[----:B------:R0:W-:Y:S04]  /*2d60*/  STL [R73], R36 ;  /* 0x0000002449007387 */ /* 0x0001e80000100800 */
[----:B------:R1:W-:Y:S04]  /*2d70*/  STL [R73+0x800], R60 ;  /* 0x0008003c49007387 */ /* 0x0003e80000100800 */
[----:B------:R-:W2:Y:S04]  /*2d80*/  LDL R77, [R40] ;  /* 0x00000000284d7983 */ /* 0x000ea80000100800 */
[----:B------:R-:W3:Y:S01]  /*2d90*/  LDL R75, [R40+0x800] ;  /* 0x00080000284b7983 */ /* 0x000ee20000100800 */
[-C--:B--2---:R-:W-:Y:S01]  /*2da0*/  FFMA R44, R20, R37.reuse, R77 ;  /* 0x00000025142c7223 */ /* 0x084fe2000000004d */
[----:B---3--:R-:W-:-:S03]  /*2db0*/  FFMA R48, R24, R37, R75 ;  /* 0x0000002518307223 */ /* 0x008fc6000000004b */
[-C--:B------:R-:W-:Y:S01]  /*2dc0*/  FFMA R37, R21, R41.reuse, R44 ;  /* 0x0000002915257223 */ /* 0x080fe2000000002c */
[----:B------:R-:W-:-:S03]  /*2dd0*/  FFMA R41, R25, R41, R48 ;  /* 0x0000002919297223 */ /* 0x000fc60000000030 */
[-C--:B------:R-:W-:Y:S01]  /*2de0*/  FFMA R44, R22, R45.reuse, R37 ;  /* 0x0000002d162c7223 */ /* 0x080fe20000000025 */
[----:B------:R-:W-:-:S03]  /*2df0*/  FFMA R48, R26, R45, R41 ;  /* 0x0000002d1a307223 */ /* 0x000fc60000000029 */
[-C--:B------:R-:W-:Y:S01]  /*2e00*/  FFMA R37, R23, R49.reuse, R44 ;  /* 0x0000003117257223 */ /* 0x080fe2000000002c */
[----:B------:R-:W-:-:S03]  /*2e10*/  FFMA R49, R27, R49, R48 ;  /* 0x000000311b317223 */ /* 0x000fc60000000030 */
[-C--:B0-----:R-:W-:Y:S01]  /*2e20*/  FFMA R36, R28, R53.reuse, R37 ;  /* 0x000000351c247223 */ /* 0x081fe20000000025 */
[----:B------:R-:W-:Y:S01]  /*2e30*/  IADD3 R48, PT, PT, R72, 0x2, RZ ;  /* 0x0000000248307810 */ /* 0x000fe20007ffe0ff */
[----:B------:R-:W-:Y:S02]  /*2e40*/  FFMA R44, R32, R53, R49 ;  /* 0x00000035202c7223 */ /* 0x000fe40000000031 */
[----:B------:R-:W-:Y:S01]  /*2e50*/  FFMA R37, R29, R57, R36 ;  /* 0x000000391d257223 */ /* 0x000fe20000000024 */
[----:B------:R-:W-:Y:S01]  /*2e60*/  LEA R48, R48, R1, 0x2 ;  /* 0x0000000130307211 */ /* 0x000fe200078e10ff */
[----:B------:R-:W-:Y:S02]  /*2e70*/  FFMA R57, R33, R57, R44 ;  /* 0x0000003921397223 */ /* 0x000fe4000000002c */
[-C--:B------:R-:W-:Y:S02]  /*2e80*/  FFMA R36, R30, R61.reuse, R37 ;  /* 0x0000003d1e247223 */ /* 0x080fe40000000025 */
[----:B------:R-:W-:-:S02]  /*2e90*/  FFMA R44, R34, R61, R57 ;  /* 0x0000003d222c7223 */ /* 0x000fc40000000039 */
[-C--:B------:R-:W-:Y:S02]  /*2ea0*/  FFMA R37, R31, R65.reuse, R36 ;  /* 0x000000411f257223 */ /* 0x080fe40000000024 */
[----:B------:R-:W-:-:S03]  /*2eb0*/  FFMA R65, R35, R65, R44 ;  /* 0x0000004123417223 */ /* 0x000fc6000000002c */
[----:B------:R0:W-:Y:S04]  /*2ec0*/  STL [R40], R37 ;  /* 0x0000002528007387 */ /* 0x0001e80000100800 */
[----:B------:R2:W-:Y:S04]  /*2ed0*/  STL [R40+0x800], R65 ;  /* 0x0008004128007387 */ /* 0x0005e80000100800 */
[----:B------:R-:W3:Y:S04]  /*2ee0*/  LDL R45, [R48] ;  /* 0x00000000302d7983 */ /* 0x000ee80000100800 */
[----:B------:R-:W4:Y:S01]  /*2ef0*/  LDL R41, [R48+0x800] ;  /* 0x0008000030297983 */ /* 0x000f220000100800 */
[-C--:B---3--:R-:W-:Y:S01]  /*2f00*/  FFMA R36, R20, R38.reuse, R45 ;  /* 0x0000002614247223 */ /* 0x088fe2000000002d */
[----:B----4-:R-:W-:-:S03]  /*2f10*/  FFMA R38, R24, R38, R41 ;  /* 0x0000002618267223 */ /* 0x010fc60000000029 */
[-C--:B------:R-:W-:Y:S01]  /*2f20*/  FFMA R41, R21, R42.reuse, R36 ;  /* 0x0000002a15297223 */ /* 0x080fe20000000024 */
[----:B------:R-:W-:-:S03]  /*2f30*/  FFMA R45, R25, R42, R38 ;  /* 0x0000002a192d7223 */ /* 0x000fc60000000026 */
[-C--:B------:R-:W-:Y:S01]  /*2f40*/  FFMA R36, R22, R46.reuse, R41 ;  /* 0x0000002e16247223 */ /* 0x080fe20000000029 */
[----:B------:R-:W-:Y:S01]  /*2f50*/  IADD3 R38, PT, PT, R72, 0x3, RZ ;  /* 0x0000000348267810 */ /* 0x000fe20007ffe0ff */
[----:B------:R-:W-:Y:S02]  /*2f60*/  FFMA R46, R26, R46, R45 ;  /* 0x0000002e1a2e7223 */ /* 0x000fe4000000002d */
[-C--:B------:R-:W-:Y:S01]  /*2f70*/  FFMA R41, R23, R50.reuse, R36 ;  /* 0x0000003217297223 */ /* 0x080fe20000000024 */
[----:B-1----:R-:W-:Y:S01]  /*2f80*/  LEA R73, R38, R1, 0x2 ;  /* 0x0000000126497211 */ /* 0x002fe200078e10ff */
[----:B0-----:R-:W-:Y:S02]  /*2f90*/  FFMA R37, R27, R50, R46 ;  /* 0x000000321b257223 */ /* 0x001fe4000000002e */
[-C--:B------:R-:W-:Y:S02]  /*2fa0*/  FFMA R36, R28, R54.reuse, R41 ;  /* 0x000000361c247223 */ /* 0x080fe40000000029 */
[----:B------:R-:W-:-:S02]  /*2fb0*/  FFMA R54, R32, R54, R37 ;  /* 0x0000003620367223 */ /* 0x000fc40000000025 */
[-C--:B------:R-:W-:Y:S02]  /*2fc0*/  FFMA R37, R29, R58.reuse, R36 ;  /* 0x0000003a1d257223 */ /* 0x080fe40000000024 */
[----:B------:R-:W-:Y:S02]  /*2fd0*/  FFMA R41, R33, R58, R54 ;  /* 0x0000003a21297223 */ /* 0x000fe40000000036 */
[-C--:B------:R-:W-:Y:S02]  /*2fe0*/  FFMA R36, R30, R62.reuse, R37 ;  /* 0x0000003e1e247223 */ /* 0x080fe40000000025 */
[----:B------:R-:W-:Y:S02]  /*2ff0*/  FFMA R62, R34, R62, R41 ;  /* 0x0000003e223e7223 */ /* 0x000fe40000000029 */
[-C--:B------:R-:W-:Y:S02]  /*3000*/  FFMA R37, R31, R66.reuse, R36 ;  /* 0x000000421f257223 */ /* 0x080fe40000000024 */
[----:B------:R-:W-:-:S03]  /*3010*/  FFMA R41, R35, R66, R62 ;  /* 0x0000004223297223 */ /* 0x000fc6000000003e */
[----:B------:R0:W-:Y:S04]  /*3020*/  STL [R48], R37 ;  /* 0x0000002530007387 */ /* 0x0001e80000100800 */
[----:B------:R-:W-:Y:S04]  /*3030*/  STL [R48+0x800], R41 ;  /* 0x0008002930007387 */ /* 0x000fe80000100800 */
[----:B------:R-:W3:Y:S04]  /*3040*/  LDL R49, [R73] ;  /* 0x0000000049317983 */ /* 0x000ee80000100800 */
[----:B------:R-:W4:Y:S01]  /*3050*/  LDL R45, [R73+0x800] ;  /* 0x00080000492d7983 */ /* 0x000f220000100800 */
[----:B--2---:R-:W-:-:S04]  /*3060*/  IADD3 R40, PT, PT, R72, 0x4, RZ ;  /* 0x0000000448287810 */ /* 0x004fc80007ffe0ff */
[----:B------:R-:W-:Y:S01]  /*3070*/  LEA R75, R40, R1, 0x2 ;  /* 0x00000001284b7211 */ /* 0x000fe200078e10ff */
[-C--:B---3--:R-:W-:Y:S01]  /*3080*/  FFMA R36, R20, R39.reuse, R49 ;  /* 0x0000002714247223 */ /* 0x088fe20000000031 */
[----:B----4-:R-:W-:-:S03]  /*3090*/  FFMA R38, R24, R39, R45 ;  /* 0x0000002718267223 */ /* 0x010fc6000000002d */
[-C--:B------:R-:W-:Y:S01]  /*30a0*/  FFMA R39, R21, R43.reuse, R36 ;  /* 0x0000002b15277223 */ /* 0x080fe20000000024 */
[----:B------:R-:W-:-:S03]  /*30b0*/  FFMA R43, R25, R43, R38 ;  /* 0x0000002b192b7223 */ /* 0x000fc60000000026 */
[-C--:B------:R-:W-:Y:S01]  /*30c0*/  FFMA R36, R22, R47.reuse, R39 ;  /* 0x0000002f16247223 */ /* 0x080fe20000000027 */
[----:B------:R-:W-:-:S03]  /*30d0*/  FFMA R38, R26, R47, R43 ;  /* 0x0000002f1a267223 */ /* 0x000fc6000000002b */
[-C--:B------:R-:W-:Y:S01]  /*30e0*/  FFMA R39, R23, R51.reuse, R36 ;  /* 0x0000003317277223 */ /* 0x080fe20000000024 */
[----:B------:R-:W-:Y:S01]  /*30f0*/  LDS.128 R40, [R71+0x210] ;  /* 0x0002100047287984 */ /* 0x000fe20000000c00 */
[----:B------:R-:W-:Y:S02]  /*3100*/  FFMA R51, R27, R51, R38 ;  /* 0x000000331b337223 */ /* 0x000fe40000000026 */
[-C--:B------:R-:W-:Y:S01]  /*3110*/  FFMA R36, R28, R55.reuse, R39 ;  /* 0x000000371c247223 */ /* 0x080fe20000000027 */
[----:B------:R-:W-:Y:S01]  /*3120*/  LDS.128 R44, [R71+0x410] ;  /* 0x00041000472c7984 */ /* 0x000fe20000000c00 */
[----:B------:R-:W-:Y:S02]  /*3130*/  FFMA R38, R32, R55, R51 ;  /* 0x0000003720267223 */ /* 0x000fe40000000033 */
[-C--:B0-----:R-:W-:Y:S01]  /*3140*/  FFMA R37, R29, R59.reuse, R36 ;  /* 0x0000003b1d257223 */ /* 0x081fe20000000024 */
[----:B------:R-:W-:Y:S01]  /*3150*/  LDS.128 R48, [R71+0x610] ;  /* 0x0006100047307984 */ /* 0x000fe20000000c00 */
[----:B------:R-:W-:-:S02]  /*3160*/  FFMA R59, R33, R59, R38 ;  /* 0x0000003b213b7223 */ /* 0x000fc40000000026 */
[-C--:B------:R-:W-:Y:S01]  /*3170*/  FFMA R36, R30, R63.reuse, R37 ;  /* 0x0000003f1e247223 */ /* 0x080fe20000000025 */
[----:B------:R-:W-:Y:S01]  /*3180*/  LDS.128 R52, [R71+0x810] ;  /* 0x0008100047347984 */ /* 0x000fe20000000c00 */
[----:B------:R-:W-:Y:S02]  /*3190*/  FFMA R38, R34, R63, R59 ;  /* 0x0000003f22267223 */ /* 0x000fe4000000003b */
[-C--:B------:R-:W-:Y:S01]  /*31a0*/  FFMA R64, R31, R67.reuse, R36 ;  /* 0x000000431f407223 */ /* 0x080fe20000000024 */
[----:B------:R-:W-:Y:S01]  /*31b0*/  LDS.128 R56, [R71+0xa10] ;  /* 0x000a100047387984 */ /* 0x000fe20000000c00 */
[----:B------:R-:W-:-:S03]  /*31c0*/  FFMA R74, R35, R67, R38 ;  /* 0x00000043234a7223 */ /* 0x000fc60000000026 */
[----:B------:R-:W-:Y:S04]  /*31d0*/  STL [R73], R64 ;  /* 0x0000004049007387 */ /* 0x000fe80000100800 */
[----:B------:R-:W-:Y:S04]  /*31e0*/  STL [R73+0x800], R74 ;  /* 0x0008004a49007387 */ /* 0x000fe80000100800 */
[----:B------:R-:W2:Y:S04]  /*31f0*/  LDL R79, [R75] ;  /* 0x000000004b4f7983 */ /* 0x000ea80000100800 */
[----:B------:R-:W3:Y:S04]  /*3200*/  LDL R77, [R75+0x800] ;  /* 0x000800004b4d7983 */ /* 0x000ee80000100800 */
[----:B------:R-:W2:Y:S04]  /*3210*/  LDS.128 R36, [R71+0x10] ;  /* 0x0000100047247984 */ /* 0x000ea80000000c00 */
[----:B------:R-:W0:Y:S04]  /*3220*/  LDS.128 R60, [R71+0xc10] ;  /* 0x000c1000473c7984 */ /* 0x000e280000000c00 */
[----:B------:R1:W4:Y:S01]  /*3230*/  LDS.128 R64, [R71+0xe10] ;  /* 0x000e100047407984 */ /* 0x0003220000000c00 */
[-C--:B--2---:R-:W-:Y:S01]  /*3240*/  FFMA R79, R20, R36.reuse, R79 ;  /* 0x00000024144f7223 */ /* 0x084fe2000000004f */
[----:B---3--:R-:W-:-:S03]  /*3250*/  FFMA R36, R24, R36, R77 ;  /* 0x0000002418247223 */ /* 0x008fc6000000004d */
[C---:B------:R-:W-:Y:S01]  /*3260*/  FFMA R79, R40.reuse, R21, R79 ;  /* 0x00000015284f7223 */ /* 0x040fe2000000004f */
[----:B------:R-:W-:-:S03]  /*3270*/  FFMA R73, R40, R25, R36 ;  /* 0x0000001928497223 */ /* 0x000fc60000000024 */
[----:B------:R-:W-:Y:S01]  /*3280*/  FFMA R79, R44, R22, R79 ;  /* 0x000000162c4f7223 */ /* 0x000fe2000000004f */
[----:B------:R-:W-:Y:S01]  /*3290*/  IADD3 R40, PT, PT, R72, 0x5, RZ ;  /* 0x0000000548287810 */ /* 0x000fe20007ffe0ff */
[----:B------:R-:W-:Y:S02]  /*32a0*/  FFMA R44, R44, R26, R73 ;  /* 0x0000001a2c2c7223 */ /* 0x000fe40000000049 */
[----:B------:R-:W-:Y:S01]  /*32b0*/  FFMA R79, R48, R23, R79 ;  /* 0x00000017304f7223 */ /* 0x000fe2000000004f */
[----:B------:R-:W-:Y:S01]  /*32c0*/  LEA R40, R40, R1, 0x2 ;  /* 0x0000000128287211 */ /* 0x000fe200078e10ff */
[----:B------:R-:W-:Y:S02]  /*32d0*/  FFMA R73, R48, R27, R44 ;  /* 0x0000001b30497223 */ /* 0x000fe4000000002c */
[-C--:B------:R-:W-:Y:S02]  /*32e0*/  FFMA R79, R28, R52.reuse, R79 ;  /* 0x000000341c4f7223 */ /* 0x080fe4000000004f */
[----:B------:R-:W-:-:S02]  /*32f0*/  FFMA R52, R32, R52, R73 ;  /* 0x0000003420347223 */ /* 0x000fc40000000049 */
[C---:B------:R-:W-:Y:S02]  /*3300*/  FFMA R79, R56.reuse, R29, R79 ;  /* 0x0000001d384f7223 */ /* 0x040fe4000000004f */
[----:B-1----:R-:W-:Y:S02]  /*3310*/  FFMA R71, R56, R33, R52 ;  /* 0x0000002138477223 */ /* 0x002fe40000000034 */
[C---:B0-----:R-:W-:Y:S02]  /*3320*/  FFMA R79, R60.reuse, R30, R79 ;  /* 0x0000001e3c4f7223 */ /* 0x041fe4000000004f */
[----:B------:R-:W-:Y:S02]  /*3330*/  FFMA R60, R60, R34, R71 ;  /* 0x000000223c3c7223 */ /* 0x000fe40000000047 */
[C---:B----4-:R-:W-:Y:S02]  /*3340*/  FFMA R36, R64.reuse, R31, R79 ;  /* 0x0000001f40247223 */ /* 0x050fe4000000004f */
[----:B------:R-:W-:-:S03]  /*3350*/  FFMA R60, R64, R35, R60 ;  /* 0x00000023403c7223 */ /* 0x000fc6000000003c */
[----:B------:R0:W-:Y:S04]  /*3360*/  STL [R75], R36 ;  /* 0x000000244b007387 */ /* 0x0001e80000100800 */
[----:B------:R-:W-:Y:S04]  /*3370*/  STL [R75+0x800], R60 ;  /* 0x0008003c4b007387 */ /* 0x000fe80000100800 */
        /* <DEDUP_REMOVED lines=29> */
[----:B------:R-:W-:Y:S01]  /*3550*/  IADD3 R38, PT, PT, R72, 0x7, RZ ;  /* 0x0000000748267810 */ /* 0x000fe20007ffe0ff */
[----:B------:R-:W-:Y:S02]  /*3560*/  FFMA R46, R26, R46, R45 ;  /* 0x0000002e1a2e7223 */ /* 0x000fe4000000002d */
[-C--:B------:R-:W-:Y:S02]  /*3570*/  FFMA R41, R23, R50.reuse, R36 ;  /* 0x0000003217297223 */ /* 0x080fe40000000024 */
[----:B0-----:R-:W-:Y:S02]  /*3580*/  FFMA R37, R27, R50, R46 ;  /* 0x000000321b257223 */ /* 0x001fe4000000002e */
[-C--:B------:R-:W-:Y:S02]  /*3590*/  FFMA R36, R28, R54.reuse, R41 ;  /* 0x000000361c247223 */ /* 0x080fe40000000029 */
[----:B------:R-:W-:-:S02]  /*35a0*/  FFMA R54, R32, R54, R37 ;  /* 0x0000003620367223 */ /* 0x000fc40000000025 */
[-C--:B------:R-:W-:Y:S02]  /*35b0*/  FFMA R37, R29, R58.reuse, R36 ;  /* 0x0000003a1d257223 */ /* 0x080fe40000000024 */
[----:B------:R-:W-:Y:S02]  /*35c0*/  FFMA R41, R33, R58, R54 ;  /* 0x0000003a21297223 */ /* 0x000fe40000000036 */
[-C--:B------:R-:W-:Y:S02]  /*35d0*/  FFMA R36, R30, R62.reuse, R37 ;  /* 0x0000003e1e247223 */ /* 0x080fe40000000025 */
[----:B------:R-:W-:Y:S02]  /*35e0*/  FFMA R62, R34, R62, R41 ;  /* 0x0000003e223e7223 */ /* 0x000fe40000000029 */
[-C--:B------:R-:W-:Y:S01]  /*35f0*/  FFMA R45, R31, R66.reuse, R36 ;  /* 0x000000421f2d7223 */ /* 0x080fe20000000024 */
[----:B------:R-:W-:Y:S01]  /*3600*/  LEA R36, R38, R1, 0x2 ;  /* 0x0000000126247211 */ /* 0x000fe200078e10ff */
[----:B------:R-:W-:-:S03]  /*3610*/  FFMA R49, R35, R66, R62 ;  /* 0x0000004223317223 */ /* 0x000fc6000000003e */
[----:B------:R0:W-:Y:S04]  /*3620*/  STL [R48], R45 ;  /* 0x0000002d30007387 */ /* 0x0001e80000100800 */
[----:B------:R0:W-:Y:S04]  /*3630*/  STL [R48+0x800], R49 ;  /* 0x0008003130007387 */ /* 0x0001e80000100800 */
[----:B------:R-:W2:Y:S04]  /*3640*/  LDL R41, [R36] ;  /* 0x0000000024297983 */ /* 0x000ea80000100800 */
[----:B------:R-:W1:Y:S01]  /*3650*/  LDL R37, [R36+0x800] ;  /* 0x0008000024257983 */ /* 0x000e620000100800 */
[----:B------:R-:W-:-:S04]  /*3660*/  IADD3 R72, PT, PT, R72, 0x8, RZ ;  /* 0x0000000848487810 */ /* 0x000fc80007ffe0ff */
[----:B------:R-:W-:Y:S01]  /*3670*/  ISETP.NE.AND P0, PT, R72, 0x80, PT ;  /* 0x000000804800780c */ /* 0x000fe20003f05270 */
[-C--:B--2---:R-:W-:Y:S01]  /*3680*/  FFMA R38, R20, R39.reuse, R41 ;  /* 0x0000002714267223 */ /* 0x084fe20000000029 */
[----:B-1----:R-:W-:-:S03]  /*3690*/  FFMA R40, R24, R39, R37 ;  /* 0x0000002718287223 */ /* 0x002fc60000000025 */
[-C--:B------:R-:W-:Y:S01]  /*36a0*/  FFMA R37, R21, R43.reuse, R38 ;  /* 0x0000002b15257223 */ /* 0x080fe20000000026 */
[----:B------:R-:W-:-:S03]  /*36b0*/  FFMA R43, R25, R43, R40 ;  /* 0x0000002b192b7223 */ /* 0x000fc60000000028 */
        /* <DEDUP_REMOVED lines=11> */
[----:B------:R-:W-:-:S04]  /*3770*/  FFMA R67, R35, R67, R40 ;  /* 0x0000004323437223 */ /* 0x000fc80000000028 */
[----:B------:R0:W-:Y:S04]  /*3780*/  STL [R36], R37 ;  /* 0x0000002524007387 */ /* 0x0001e80000100800 */
[----:B------:R0:W-:Y:S01]  /*3790*/  STL [R36+0x800], R67 ;  /* 0x0008004324007387 */ /* 0x0001e20000100800 */
[----:B------:R-:W-:Y:S05]  /*37a0*/  @P0 BRA `(.L_x_1) ;  /* 0xfffffff000f40947 */ /* 0x000fea000383ffff */
[----:B------:R1:W2:Y:S01]  /*37b0*/  LDS.128 R20, [R68+0x40] ;  /* 0x0000400044147984 */ /* 0x0002a20000000c00 */
[----:B------:R-:W-:-:S03]  /*37c0*/  HFMA2 R72, -RZ, RZ, 0, 0 ;  /* 0x00000000ff487431 */ /* 0x000fc600000001ff */
[----:B------:R1:W3:Y:S04]  /*37d0*/  LDS.128 R24, [R68+0x1040] ;  /* 0x0010400044187984 */ /* 0x0002e80000000c00 */
[----:B------:R1:W4:Y:S04]  /*37e0*/  LDS.128 R28, [R68+0x50] ;  /* 0x00005000441c7984 */ /* 0x0003280000000c00 */
[----:B------:R1:W0:Y:S02]  /*37f0*/  LDS.128 R32, [R68+0x1050] ;  /* 0x0010500044207984 */ /* 0x0002240000000c00 */
.L_x_2:
[----:B------:R-:W-:-:S05]  /*3800*/  LEA R73, R72, R1, 0x2 ;  /* 0x0000000148497211 */ /* 0x000fca00078e10ff */
[----:B------:R-:W2:Y:S04]  /*3810*/  LDL R77, [R73+0x200] ;  /* 0x00020000494d7983 */ /* 0x000ea80000100800 */
[----:B------:R-:W3:Y:S01]  /*3820*/  LDL R75, [R73+0xa00] ;  /* 0x000a0000494b7983 */ /* 0x000ee20000100800 */
[----:B------:R-:W-:-:S05]  /*3830*/  LEA R71, R72, UR4, 0x2 ;  /* 0x0000000448477c11 */ /* 0x000fca000f8e10ff */
[----:B0-----:R-:W2:Y:S04]  /*3840*/  LDS.128 R36, [R71] ;  /* 0x0000000047247984 */ /* 0x001ea80000000c00 */
[----:B------:R-:W0:Y:S04]  /*3850*/  LDS.128 R40, [R71+0x200] ;  /* 0x0002000047287984 */ /* 0x000e280000000c00 */
[----:B------:R-:W5:Y:S04]  /*3860*/  LDS.128 R44, [R71+0x400] ;  /* 0x00040000472c7984 */ /* 0x000f680000000c00 */
[----:B------:R-:W1:Y:S04]  /*3870*/  LDS.128 R48, [R71+0x600] ;  /* 0x0006000047307984 */ /* 0x000e680000000c00 */
[----:B------:R-:W4:Y:S04]  /*3880*/  LDS.128 R52, [R71+0x800] ;  /* 0x0008000047347984 */ /* 0x000f280000000c00 */
[----:B------:R-:W4:Y:S04]  /*3890*/  LDS.128 R56, [R71+0xa00] ;  /* 0x000a000047387984 */ /* 0x000f280000000c00 */
[----:B------:R-:W4:Y:S04]  /*38a0*/  LDS.128 R60, [R71+0xc00] ;  /* 0x000c0000473c7984 */ /* 0x000f280000000c00 */
[----:B------:R-:W4:Y:S01]  /*38b0*/  LDS.128 R64, [R71+0xe00] ;  /* 0x000e000047407984 */ /* 0x000f220000000c00 */
[-C--:B--2---:R-:W-:Y:S01]  /*38c0*/  FFMA R77, R20, R36.reuse, R77 ;  /* 0x00000024144d7223 */ /* 0x084fe2000000004d */
[----:B---3--:R-:W-:-:S03]  /*38d0*/  FFMA R36, R24, R36, R75 ;  /* 0x0000002418247223 */ /* 0x008fc6000000004b */
[C---:B0-----:R-:W-:Y:S01]  /*38e0*/  FFMA R77, R40.reuse, R21, R77 ;  /* 0x00000015284d7223 */ /* 0x041fe2000000004d */
[----:B------:R-:W-:-:S03]  /*38f0*/  FFMA R75, R40, R25, R36 ;  /* 0x00000019284b7223 */ /* 0x000fc60000000024 */
[----:B-----5:R-:W-:Y:S01]  /*3900*/  FFMA R77, R44, R22, R77 ;  /* 0x000000162c4d7223 */ /* 0x020fe2000000004d */
[----:B------:R-:W-:Y:S01]  /*3910*/  IADD3 R40, PT, PT, R72, 0x1, RZ ;  /* 0x0000000148287810 */ /* 0x000fe20007ffe0ff */
[----:B------:R-:W-:Y:S02]  /*3920*/  FFMA R44, R44, R26, R75 ;  /* 0x0000001a2c2c7223 */ /* 0x000fe4000000004b */
[----:B-1----:R-:W-:Y:S01]  /*3930*/  FFMA R77, R48, R23, R77 ;  /* 0x00000017304d7223 */ /* 0x002fe2000000004d */
        /* <DEDUP_REMOVED lines=10> */
[----:B------:R0:W-:Y:S04]  /*39e0*/  STL [R73+0x200], R36 ;  /* 0x0002002449007387 */ /* 0x0001e80000100800 */
[----:B------:R1:W-:Y:S04]  /*39f0*/  STL [R73+0xa00], R60 ;  /* 0x000a003c49007387 */ /* 0x0003e80000100800 */
[----:B------:R-:W2:Y:S04]  /*3a00*/  LDL R77, [R40+0x200] ;  /* 0x00020000284d7983 */ /* 0x000ea80000100800 */
        /* <DEDUP_REMOVED lines=19> */
[----:B------:R0:W-:Y:S04]  /*3b40*/  STL [R40+0x200], R37 ;  /* 0x0002002528007387 */ /* 0x0001e80000100800 */
[----:B------:R2:W-:Y:S04]  /*3b50*/  STL [R40+0xa00], R65 ;  /* 0x000a004128007387 */ /* 0x0005e80000100800 */
[----:B------:R-:W3:Y:S04]  /*3b60*/  LDL R45, [R48+0x200] ;  /* 0x00020000302d7983 */ /* 0x000ee80000100800 */
        /* <DEDUP_REMOVED lines=19> */
[----:B------:R0:W-:Y:S04]  /*3ca0*/  STL [R48+0x200], R37 ;  /* 0x0002002530007387 */ /* 0x0001e80000100800 */
[----:B------:R-:W-:Y:S04]  /*3cb0*/  STL [R48+0xa00], R41 ;  /* 0x000a002930007387 */ /* 0x000fe80000100800 */
[----:B------:R-:W3:Y:S04]  /*3cc0*/  LDL R49, [R73+0x200] ;  /* 0x0002000049317983 */ /* 0x000ee80000100800 */
        /* <DEDUP_REMOVED lines=24> */
[----:B------:R-:W-:Y:S04]  /*3e50*/  STL [R73+0x200], R64 ;  /* 0x0002004049007387 */ /* 0x000fe80000100800 */
[----:B------:R-:W-:Y:S04]  /*3e60*/  STL [R73+0xa00], R74 ;  /* 0x000a004a49007387 */ /* 0x000fe80000100800 */
[----:B------:R-:W2:Y:S04]  /*3e70*/  LDL R79, [R75+0x200] ;  /* 0x000200004b4f7983 */ /* 0x000ea80000100800 */
        /* <DEDUP_REMOVED lines=22> */
[----:B------:R0:W-:Y:S04]  /*3fe0*/  STL [R75+0x200], R36 ;  /* 0x000200244b007387 */ /* 0x0001e80000100800 */
[----:B------:R-:W-:Y:S04]  /*3ff0*/  STL [R75+0xa00], R60 ;  /* 0x000a003c4b007387 */ /* 0x000fe80000100800 */
        /* <DEDUP_REMOVED lines=42> */
[----:B------:R0:W-:Y:S04]  /*42a0*/  STL [R48+0x200], R45 ;  /* 0x0002002d30007387 */ /* 0x0001e80000100800 */
[----:B------:R0:W-:Y:S04]  /*42b0*/  STL [R48+0xa00], R49 ;  /* 0x000a003130007387 */ /* 0x0001e80000100800 */
[----:B------:R-:W2:Y:S04]  /*42c0*/  LDL R41, [R36+0x200] ;  /* 0x0002000024297983 */ /* 0x000ea80000100800 */
        /* <DEDUP_REMOVED lines=19> */
[----:B------:R0:W-:Y:S04]  /*4400*/  STL [R36+0x200], R37 ;  /* 0x0002002524007387 */ /* 0x0001e80000100800 */
[----:B------:R0:W-:Y:S01]  /*4410*/  STL [R36+0xa00], R67 ;  /* 0x000a004324007387 */ /* 0x0001e20000100800 */
[----:B------:R-:W-:Y:S05]  /*4420*/  @P0 BRA `(.L_x_2) ;  /* 0xfffffff000f40947 */ /* 0x000fea000383ffff */
[----:B------:R1:W2:Y:S01]  /*4430*/  LDS.128 R20, [R68+0x80] ;  /* 0x0000800044147984 */ /* 0x0002a20000000c00 */
[----:B------:R-:W-:-:S03]  /*4440*/  MOV R72, RZ ;  /* 0x000000ff00487202 */ /* 0x000fc60000000f00 */
[----:B------:R1:W3:Y:S04]  /*4450*/  LDS.128 R24, [R68+0x1080] ;  /* 0x0010800044187984 */ /* 0x0002e80000000c00 */
[----:B------:R1:W4:Y:S04]  /*4460*/  LDS.128 R28, [R68+0x90] ;  /* 0x00009000441c7984 */ /* 0x0003280000000c00 */
[----:B------:R1:W0:Y:S02]  /*4470*/  LDS.128 R32, [R68+0x1090] ;  /* 0x0010900044207984 */ /* 0x0002240000000c00 */
.L_x_3:
        /* <DEDUP_REMOVED lines=196> */
[----:B------:R-:W-:-:S03]  /*50c0*/  HFMA2 R72, -RZ, RZ, 0, 0 ;  /* 0x00000000ff487431 */ /* 0x000fc600000001ff */
[----:B------:R1:W3:Y:S04]  /*50d0*/  LDS.128 R24, [R68+0x10c0] ;  /* 0x0010c00044187984 */ /* 0x0002e80000000c00 */
[----:B------:R1:W4:Y:S04]  /*50e0*/  LDS.128 R28, [R68+0xd0] ;  /* 0x0000d000441c7984 */ /* 0x0003280000000c00 */
[----:B------:R1:W0:Y:S02]  /*50f0*/  LDS.128 R32, [R68+0x10d0] ;  /* 0x0010d00044207984 */ /* 0x0002240000000c00 */
.L_x_4:
        /* <DEDUP_REMOVED lines=200> */
.L_x_5:
[----:B------:R-:W-:-:S05]  /*5d80*/  LEA R73, R72, R1, 0x2 ;  /* 0x0000000148497211 */ /* 0x000fca00078e10ff */
[----:B------:R-:W2:Y:S04]  /*5d90*/  LDL R77, [R73] ;  /* 0x00000000494d7983 */ /* 0x000ea80000100800 */
[----:B------:R-:W3:Y:S01]  /*5da0*/  LDL R75, [R73+0x800] ;  /* 0x00080000494b7983 */ /* 0x000ee20000100800 */
[----:B------:R-:W-:-:S05]  /*5db0*/  LEA R71, R72, UR4, 0x2 ;  /* 0x0000000448477c11 */ /* 0x000fca000f8e10ff */
[----:B0-----:R-:W2:Y:S04]  /*5dc0*/  LDS.128 R36, [R71+0x1000] ;  /* 0x0010000047247984 */ /* 0x001ea80000000c00 */
        /* <DEDUP_REMOVED lines=190> */
[----:B0-----:R-:W2:Y:S04]  /*69b0*/  LDL R49, [R1+0x200] ;  /* 0x0002000001317983 */ /* 0x001ea80000100800 */
[----:B------:R-:W3:Y:S04]  /*69c0*/  LDL R38, [R1+0x204] ;  /* 0x0002040001267983 */ /* 0x000ee80000100800 */
[----:B------:R-:W4:Y:S04]  /*69d0*/  LDL R39, [R1+0xa00] ;  /* 0x000a000001277983 */ /* 0x000f280000100800 */
[----:B------:R-:W5:Y:S01]  /*69e0*/  LDL R48, [R1+0xa04] ;  /* 0x000a040001307983 */ /* 0x000f620000100800 */
[----:B------:R-:W-:-:S03]  /*69f0*/  ULEA UR5, UR6, UR5, 0x18 ;  /* 0x0000000506057291 */ /* 0x000fc6000f8ec0ff */
[----:B------:R-:W-:Y:S04]  /*6a00*/  LDS.128 R32, [R68+0x60] ;  /* 0x0000600044207984 */ /* 0x000fe80000000c00 */
[----:B------:R-:W-:Y:S04]  /*6a10*/  LDS.128 R28, [R68+0x1060] ;  /* 0x00106000441c7984 */ /* 0x000fe80000000c00 */
[----:B------:R-:W2:Y:S04]  /*6a20*/  LDS.64 R40, [UR5+0x3000] ;  /* 0x00300005ff287984 */ /* 0x000ea80008000a00 */
[----:B------:R-:W0:Y:S04]  /*6a30*/  LDS.64 R42, [UR5+0x3200] ;  /* 0x00320005ff2a7984 */ /* 0x000e280008000a00 */
[----:B------:R-:W1:Y:S04]  /*6a40*/  LDS.64 R44, [UR5+0x3400] ;  /* 0x00340005ff2c7984 */ /* 0x000e680008000a00 */
[----:B------:R-:W1:Y:S04]  /*6a50*/  LDS.64 R46, [UR5+0x3600] ;  /* 0x00360005ff2e7984 */ /* 0x000e680008000a00 */
[----:B------:R-:W-:Y:S04]  /*6a60*/  LDS.128 R24, [R68+0x70] ;  /* 0x0000700044187984 */ /* 0x000fe80000000c00 */
[----:B------:R-:W1:Y:S04]  /*6a70*/  LDS.64 R36, [UR5+0x3800] ;  /* 0x00380005ff247984 */ /* 0x000e680008000a00 */
[----:B------:R-:W1:Y:S04]  /*6a80*/  LDS.128 R20, [R68+0x1070] ;  /* 0x0010700044147984 */ /* 0x000e680000000c00 */
[----:B------:R-:W1:Y:S04]  /*6a90*/  LDS.64 R54, [UR5+0x3a00] ;  /* 0x003a0005ff367984 */ /* 0x000e680008000a00 */
[----:B------:R-:W1:Y:S04]  /*6aa0*/  LDS.64 R52, [UR5+0x3c00] ;  /* 0x003c0005ff347984 */ /* 0x000e680008000a00 */
[----:B------:R-:W1:Y:S01]  /*6ab0*/  LDS.64 R50, [UR5+0x3e00] ;  /* 0x003e0005ff327984 */ /* 0x000e620008000a00 */
[C---:B--2---:R-:W-:Y:S01]  /*6ac0*/  FFMA R49, R32.reuse, R40, R49 ;  /* 0x0000002820317223 */ /* 0x044fe20000000031 */
[----:B---3--:R-:W-:-:S03]  /*6ad0*/  FFMA R38, R32, R41, R38 ;  /* 0x0000002920267223 */ /* 0x008fc60000000026 */
[----:B0-----:R-:W-:Y:S01]  /*6ae0*/  FFMA R49, R42, R33, R49 ;  /* 0x000000212a317223 */ /* 0x001fe20000000031 */
[C---:B----4-:R-:W-:Y:S01]  /*6af0*/  FFMA R40, R28.reuse, R40, R39 ;  /* 0x000000281c287223 */ /* 0x050fe20000000027 */
[----:B-----5:R-:W-:Y:S01]  /*6b00*/  FFMA R48, R28, R41, R48 ;  /* 0x000000291c307223 */ /* 0x020fe20000000030 */
[----:B------:R-:W-:Y:S02]  /*6b10*/  FFMA R41, R33, R43, R38 ;  /* 0x0000002b21297223 */ /* 0x000fe40000000026 */
[----:B------:R-:W-:Y:S01]  /*6b20*/  FFMA R39, R42, R29, R40 ;  /* 0x0000001d2a277223 */ /* 0x000fe20000000028 */
[----:B------:R-:W-:Y:S01]  /*6b30*/  FFMA R43, R29, R43, R48 ;  /* 0x0000002b1d2b7223 */ /* 0x000fe20000000030 */
[----:B-1----:R-:W-:Y:S01]  /*6b40*/  FFMA R49, R44, R34, R49 ;  /* 0x000000222c317223 */ /* 0x002fe20000000031 */
[-C--:B------:R-:W-:Y:S01]  /*6b50*/  FFMA R38, R34, R45.reuse, R41 ;  /* 0x0000002d22267223 */ /* 0x080fe20000000029 */
[----:B------:R-:W-:Y:S01]  /*6b60*/  FFMA R44, R44, R30, R39 ;  /* 0x0000001e2c2c7223 */ /* 0x000fe20000000027 */
[----:B------:R-:W-:Y:S01]  /*6b70*/  FFMA R40, R30, R45, R43 ;  /* 0x0000002d1e287223 */ /* 0x000fe2000000002b */
[C---:B------:R-:W-:Y:S01]  /*6b80*/  FFMA R49, R46.reuse, R35, R49 ;  /* 0x000000232e317223 */ /* 0x040fe20000000031 */
[----:B------:R-:W-:Y:S01]  /*6b90*/  FFMA R38, R35, R47, R38 ;  /* 0x0000002f23267223 */ /* 0x000fe20000000026 */
[----:B------:R-:W-:Y:S01]  /*6ba0*/  FFMA R39, R46, R31, R44 ;  /* 0x0000001f2e277223 */ /* 0x000fe2000000002c */
[----:B------:R-:W-:Y:S01]  /*6bb0*/  FFMA R40, R31, R47, R40 ;  /* 0x0000002f1f287223 */ /* 0x000fe20000000028 */
[CC--:B------:R-:W-:Y:S01]  /*6bc0*/  FFMA R49, R24.reuse, R36.reuse, R49 ;  /* 0x0000002418317223 */ /* 0x0c0fe20000000031 */
[-C--:B------:R-:W-:Y:S01]  /*6bd0*/  FFMA R38, R24, R37.reuse, R38 ;  /* 0x0000002518267223 */ /* 0x080fe20000000026 */
[C---:B------:R-:W-:Y:S01]  /*6be0*/  FFMA R36, R20.reuse, R36, R39 ;  /* 0x0000002414247223 */ /* 0x040fe20000000027 */
[----:B------:R-:W-:Y:S01]  /*6bf0*/  FFMA R40, R20, R37, R40 ;  /* 0x0000002514287223 */ /* 0x000fe20000000028 */
[C---:B------:R-:W-:Y:S01]  /*6c00*/  FFMA R49, R54.reuse, R25, R49 ;  /* 0x0000001936317223 */ /* 0x040fe20000000031 */
[----:B------:R-:W-:Y:S01]  /*6c10*/  FFMA R39, R25, R55, R38 ;  /* 0x0000003719277223 */ /* 0x000fe20000000026 */
[----:B------:R-:W-:Y:S01]  /*6c20*/  FFMA R37, R54, R21, R36 ;  /* 0x0000001536257223 */ /* 0x000fe20000000024 */
[----:B------:R-:W-:Y:S01]  /*6c30*/  FFMA R55, R21, R55, R40 ;  /* 0x0000003715377223 */ /* 0x000fe20000000028 */
[----:B------:R-:W-:Y:S01]  /*6c40*/  FFMA R49, R52, R26, R49 ;  /* 0x0000001a34317223 */ /* 0x000fe20000000031 */
[-C--:B------:R-:W-:Y:S01]  /*6c50*/  FFMA R42, R26, R53.reuse, R39 ;  /* 0x000000351a2a7223 */ /* 0x080fe20000000027 */
[----:B------:R-:W-:Y:S01]  /*6c60*/  FFMA R40, R52, R22, R37 ;  /* 0x0000001634287223 */ /* 0x000fe20000000025 */
[----:B------:R-:W-:Y:S01]  /*6c70*/  FFMA R44, R22, R53, R55 ;  /* 0x00000035162c7223 */ /* 0x000fe20000000037 */
[C---:B------:R-:W-:Y:S01]  /*6c80*/  FFMA R38, R50.reuse, R27, R49 ;  /* 0x0000001b32267223 */ /* 0x040fe20000000031 */
[----:B------:R-:W-:Y:S01]  /*6c90*/  FFMA R42, R27, R51, R42 ;  /* 0x000000331b2a7223 */ /* 0x000fe2000000002a */
[----:B------:R-:W-:Y:S01]  /*6ca0*/  FFMA R40, R50, R23, R40 ;  /* 0x0000001732287223 */ /* 0x000fe20000000028 */
[----:B------:R-:W-:-:S02]  /*6cb0*/  FFMA R44, R23, R51, R44 ;  /* 0x00000033172c7223 */ /* 0x000fc4000000002c */
[----:B------:R0:W-:Y:S04]  /*6cc0*/  STL [R1+0x200], R38 ;  /* 0x0002002601007387 */ /* 0x0001e80000100800 */
[----:B------:R0:W-:Y:S04]  /*6cd0*/  STL [R1+0xa00], R40 ;  /* 0x000a002801007387 */ /* 0x0001e80000100800 */
[----:B------:R0:W-:Y:S04]  /*6ce0*/  STL [R1+0x204], R42 ;  /* 0x0002042a01007387 */ /* 0x0001e80000100800 */
[----:B------:R0:W-:Y:S01]  /*6cf0*/  STL [R1+0xa04], R44 ;  /* 0x000a042c01007387 */ /* 0x0001e20000100800 */
[----:B------:R-:W-:-:S07]  /*6d00*/  HFMA2 R36, -RZ, RZ, 0, 1.1920928955078125e-07 ;  /* 0x00000002ff247431 */ /* 0x000fce00000001ff */
.L_x_6:
[----:B-1----:R-:W-:-:S05]  /*6d10*/  LEA R54, R36, R1, 0x2 ;  /* 0x0000000124367211 */ /* 0x002fca00078e10ff */
[----:B------:R-:W2:Y:S04]  /*6d20*/  LDL R57, [R54+0x200] ;  /* 0x0002000036397983 */ /* 0x000ea80000100800 */
[----:B------:R-:W3:Y:S01]  /*6d30*/  LDL R55, [R54+0xa00] ;  /* 0x000a000036377983 */ /* 0x000ee20000100800 */
[----:B------:R-:W-:-:S05]  /*6d40*/  LEA R37, R36, UR4, 0x2 ;  /* 0x0000000424257c11 */ /* 0x000fca000f8e10ff */
[----:B0-----:R-:W2:Y:S04]  /*6d50*/  LDS.64 R40, [R37+0x1000] ;  /* 0x0010000025287984 */ /* 0x001ea80000000a00 */
[----:B------:R-:W0:Y:S04]  /*6d60*/  LDS.64 R52, [R37+0x1200] ;  /* 0x0012000025347984 */ /* 0x000e280000000a00 */
[----:B------:R-:W1:Y:S04]  /*6d70*/  LDS.64 R50, [R37+0x1400] ;  /* 0x0014000025327984 */ /* 0x000e680000000a00 */
[----:B------:R-:W4:Y:S04]  /*6d80*/  LDS.64 R48, [R37+0x1600] ;  /* 0x0016000025307984 */ /* 0x000f280000000a00 */
[----:B------:R-:W5:Y:S04]  /*6d90*/  LDS.64 R46, [R37+0x1800] ;  /* 0x00180000252e7984 */ /* 0x000f680000000a00 */
[----:B------:R-:W5:Y:S04]  /*6da0*/  LDS.64 R44, [R37+0x1a00] ;  /* 0x001a0000252c7984 */ /* 0x000f680000000a00 */
[----:B------:R-:W5:Y:S04]  /*6db0*/  LDS.64 R42, [R37+0x1c00] ;  /* 0x001c0000252a7984 */ /* 0x000f680000000a00 */
[----:B------:R-:W5:Y:S01]  /*6dc0*/  LDS.64 R38, [R37+0x1e00] ;  /* 0x001e000025267984 */ /* 0x000f620000000a00 */
[-C--:B--2---:R-:W-:Y:S01]  /*6dd0*/  FFMA R57, R32, R40.reuse, R57 ;  /* 0x0000002820397223 */ /* 0x084fe20000000039 */
[----:B---3--:R-:W-:-:S03]  /*6de0*/  FFMA R40, R28, R40, R55 ;  /* 0x000000281c287223 */ /* 0x008fc60000000037 */
[C---:B0-----:R-:W-:Y:S01]  /*6df0*/  FFMA R57, R52.reuse, R33, R57 ;  /* 0x0000002134397223 */ /* 0x041fe20000000039 */
[----:B------:R-:W-:-:S03]  /*6e00*/  FFMA R55, R52, R29, R40 ;  /* 0x0000001d34377223 */ /* 0x000fc60000000028 */
[----:B-1----:R-:W-:Y:S01]  /*6e10*/  FFMA R57, R50, R34, R57 ;  /* 0x0000002232397223 */ /* 0x002fe20000000039 */
[----:B------:R-:W-:Y:S01]  /*6e20*/  IADD3 R40, PT, PT, R36, 0x1, RZ ;  /* 0x0000000124287810 */ /* 0x000fe20007ffe0ff */
[----:B------:R-:W-:Y:S02]  /*6e30*/  FFMA R50, R50, R30, R55 ;  /* 0x0000001e32327223 */ /* 0x000fe40000000037 */
[----:B----4-:R-:W-:Y:S01]  /*6e40*/  FFMA R57, R48, R35, R57 ;  /* 0x0000002330397223 */ /* 0x010fe20000000039 */
[----:B------:R-:W-:Y:S01]  /*6e50*/  LEA R56, R40, R1, 0x2 ;  /* 0x0000000128387211 */ /* 0x000fe200078e10ff */
[----:B------:R-:W-:Y:S02]  /*6e60*/  FFMA R55, R48, R31, R50 ;  /* 0x0000001f30377223 */ /* 0x000fe40000000032 */
[-C--:B-----5:R-:W-:Y:S02]  /*6e70*/  FFMA R57, R24, R46.reuse, R57 ;  /* 0x0000002e18397223 */ /* 0x0a0fe40000000039 */
[----:B------:R-:W-:-:S02]  /*6e80*/  FFMA R46, R20, R46, R55 ;  /* 0x0000002e142e7223 */ /* 0x000fc40000000037 */
[C---:B------:R-:W-:Y:S02]  /*6e90*/  FFMA R57, R44.reuse, R25, R57 ;  /* 0x000000192c397223 */ /* 0x040fe40000000039 */
[----:B------:R-:W-:Y:S02]  /*6ea0*/  FFMA R55, R44, R21, R46 ;  /* 0x000000152c377223 */ /* 0x000fe4000000002e */
[C---:B------:R-:W-:Y:S02]  /*6eb0*/  FFMA R57, R42.reuse, R26, R57 ;  /* 0x0000001a2a397223 */ /* 0x040fe40000000039 */
[----:B------:R-:W-:Y:S02]  /*6ec0*/  FFMA R42, R42, R22, R55 ;  /* 0x000000162a2a7223 */ /* 0x000fe40000000037 */
[C---:B------:R-:W-:Y:S02]  /*6ed0*/  FFMA R57, R38.reuse, R27, R57 ;  /* 0x0000001b26397223 */ /* 0x040fe40000000039 */
[----:B------:R-:W-:-:S03]  /*6ee0*/  FFMA R55, R38, R23, R42 ;  /* 0x0000001726377223 */ /* 0x000fc6000000002a */
[----:B------:R-:W-:Y:S04]  /*6ef0*/  STL [R54+0x200], R57 ;  /* 0x0002003936007387 */ /* 0x000fe80000100800 */
[----:B------:R0:W-:Y:S04]  /*6f00*/  STL [R54+0xa00], R55 ;  /* 0x000a003736007387 */ /* 0x0001e80000100800 */
[----:B------:R-:W2:Y:S04]  /*6f10*/  LDL R61, [R56+0x200] ;  /* 0x00020000383d7983 */ /* 0x000ea80000100800 */
[----:B------:R-:W3:Y:S01]  /*6f20*/  LDL R59, [R56+0xa00] ;  /* 0x000a0000383b7983 */ /* 0x000ee20000100800 */
[----:B------:R-:W-:-:S04]  /*6f30*/  IADD3 R42, PT, PT, R36, 0x2, RZ ;  /* 0x00000002242a7810 */ /* 0x000fc80007ffe0ff */
[----:B0-----:R-:W-:Y:S01]  /*6f40*/  LEA R54, R42, R1, 0x2 ;  /* 0x000000012a367211 */ /* 0x001fe200078e10ff */
[-C--:B--2---:R-:W-:Y:S01]  /*6f50*/  FFMA R38, R32, R41.reuse, R61 ;  /* 0x0000002920267223 */ /* 0x084fe2000000003d */
[----:B---3--:R-:W-:-:S03]  /*6f60*/  FFMA R40, R28, R41, R59 ;  /* 0x000000291c287223 */ /* 0x008fc6000000003b */
[-C--:B------:R-:W-:Y:S01]  /*6f70*/  FFMA R41, R33, R53.reuse, R38 ;  /* 0x0000003521297223 */ /* 0x080fe20000000026 */
[----:B------:R-:W-:-:S03]  /*6f80*/  FFMA R53, R29, R53, R40 ;  /* 0x000000351d357223 */ /* 0x000fc60000000028 */
[-C--:B------:R-:W-:Y:S01]  /*6f90*/  FFMA R38, R34, R51.reuse, R41 ;  /* 0x0000003322267223 */ /* 0x080fe20000000029 */
[----:B------:R-:W-:-:S03]  /*6fa0*/  FFMA R40, R30, R51, R53 ;  /* 0x000000331e287223 */ /* 0x000fc60000000035 */
[-C--:B------:R-:W-:Y:S01]  /*6fb0*/  FFMA R41, R35, R49.reuse, R38 ;  /* 0x0000003123297223 */ /* 0x080fe20000000026 */
[----:B------:R-:W-:Y:S01]  /*6fc0*/  LDS.64 R52, [R37+0x1208] ;  /* 0x0012080025347984 */ /* 0x000fe20000000a00 */
[----:B------:R-:W-:Y:S02]  /*6fd0*/  FFMA R49, R31, R49, R40 ;  /* 0x000000311f317223 */ /* 0x000fe40000000028 */
[-C--:B------:R-:W-:Y:S01]  /*6fe0*/  FFMA R38, R24, R47.reuse, R41 ;  /* 0x0000002f18267223 */ /* 0x080fe20000000029 */
[----:B------:R-:W-:Y:S01]  /*6ff0*/  LDS.64 R50, [R37+0x1408] ;  /* 0x0014080025327984 */ /* 0x000fe20000000a00 */
[----:B------:R-:W-:Y:S02]  /*7000*/  FFMA R40, R20, R47, R49 ;  /* 0x0000002f14287223 */ /* 0x000fe40000000031 */
[-C--:B------:R-:W-:Y:S01]  /*7010*/  FFMA R41, R25, R45.reuse, R38 ;  /* 0x0000002d19297223 */ /* 0x080fe20000000026 */
[----:B------:R-:W-:Y:S01]  /*7020*/  LDS.64 R48, [R37+0x1608] ;  /* 0x0016080025307984 */ /* 0x000fe20000000a00 */
[----:B------:R-:W-:-:S02]  /*7030*/  FFMA R45, R21, R45, R40 ;  /* 0x0000002d152d7223 */ /* 0x000fc40000000028 */
[-C--:B------:R-:W-:Y:S01]  /*7040*/  FFMA R38, R26, R43.reuse, R41 ;  /* 0x0000002b1a267223 */ /* 0x080fe20000000029 */
[----:B------:R-:W-:Y:S01]  /*7050*/  LDS.64 R46, [R37+0x1808] ;  /* 0x00180800252e7984 */ /* 0x000fe20000000a00 */
[----:B------:R-:W-:Y:S02]  /*7060*/  FFMA R40, R22, R43, R45 ;  /* 0x0000002b16287223 */ /* 0x000fe4000000002d */
[-C--:B------:R-:W-:Y:S01]  /*7070*/  FFMA R55, R27, R39.reuse, R38 ;  /* 0x000000271b377223 */ /* 0x080fe20000000026 */
[----:B------:R-:W-:Y:S01]  /*7080*/  LDS.64 R44, [R37+0x1a08] ;  /* 0x001a0800252c7984 */ /* 0x000fe20000000a00 */
[----:B------:R-:W-:-:S03]  /*7090*/  FFMA R57, R23, R39, R40 ;  /* 0x0000002717397223 */ /* 0x000fc60000000028 */
[----:B------:R-:W-:Y:S04]  /*70a0*/  STL [R56+0x200], R55 ;  /* 0x0002003738007387 */ /* 0x000fe80000100800 */
[----:B------:R-:W-:Y:S04]  /*70b0*/  STL [R56+0xa00], R57 ;  /* 0x000a003938007387 */ /* 0x000fe80000100800 */
[----:B------:R-:W2:Y:S04]  /*70c0*/  LDL R61, [R54+0x200] ;  /* 0x00020000363d7983 */ /* 0x000ea80000100800 */
[----:B------:R-:W3:Y:S04]  /*70d0*/  LDL R59, [R54+0xa00] ;  /* 0x000a0000363b7983 */ /* 0x000ee80000100800 */
[----:B------:R-:W2:Y:S04]  /*70e0*/  LDS.64 R40, [R37+0x1008] ;  /* 0x0010080025287984 */ /* 0x000ea80000000a00 */
[----:B------:R-:W0:Y:S04]  /*70f0*/  LDS.64 R42, [R37+0x1c08] ;  /* 0x001c0800252a7984 */ /* 0x000e280000000a00 */
[----:B------:R-:W1:Y:S01]  /*7100*/  LDS.64 R38, [R37+0x1e08] ;  /* 0x001e080025267984 */ /* 0x000e620000000a00 */
        /* <DEDUP_REMOVED lines=13> */
[----:B------:R-:W-:Y:S02]  /*71e0*/  FFMA R55, R44, R21, R46 ;  /* 0x000000152c377223 */ /* 0x000fe4000000002e */
[C---:B0-----:R-:W-:Y:S02]  /*71f0*/  FFMA R61, R42.reuse, R26, R61 ;  /* 0x0000001a2a3d7223 */ /* 0x041fe4000000003d */
[----:B------:R-:W-:Y:S02]  /*7200*/  FFMA R42, R42, R22, R55 ;  /* 0x000000162a2a7223 */ /* 0x000fe40000000037 */
[C---:B-1----:R-:W-:Y:S02]  /*7210*/  FFMA R61, R38.reuse, R27, R61 ;  /* 0x0000001b263d7223 */ /* 0x042fe4000000003d */
        /* <DEDUP_REMOVED lines=14> */
[----:B------:R-:W0:Y:S01]  /*7300*/  LDS.64 R52, [R37+0x1010] ;  /* 0x0010100025347984 */ /* 0x000e220000000a00 */
[----:B------:R-:W-:Y:S02]  /*7310*/  FFMA R49, R31, R49, R40 ;  /* 0x000000311f317223 */ /* 0x000fe40000000028 */
[-C--:B------:R-:W-:Y:S01]  /*7320*/  FFMA R38, R24, R47.reuse, R41 ;  /* 0x0000002f18267223 */ /* 0x080fe20000000029 */
[----:B------:R-:W1:Y:S01]  /*7330*/  LDS.64 R50, [R37+0x1210] ;  /* 0x0012100025327984 */ /* 0x000e620000000a00 */
[----:B------:R-:W-:Y:S02]  /*7340*/  FFMA R40, R20, R47, R49 ;  /* 0x0000002f14287223 */ /* 0x000fe40000000031 */
[-C--:B------:R-:W-:Y:S01]  /*7350*/  FFMA R41, R25, R45.reuse, R38 ;  /* 0x0000002d19297223 */ /* 0x080fe20000000026 */
[----:B------:R-:W2:Y:S01]  /*7360*/  LDS.64 R48, [R37+0x1410] ;  /* 0x0014100025307984 */ /* 0x000ea20000000a00 */
[----:B------:R-:W-:-:S02]  /*7370*/  FFMA R45, R21, R45, R40 ;  /* 0x0000002d152d7223 */ /* 0x000fc40000000028 */
[-C--:B------:R-:W-:Y:S01]  /*7380*/  FFMA R38, R26, R43.reuse, R41 ;  /* 0x0000002b1a267223 */ /* 0x080fe20000000029 */
[----:B------:R-:W3:Y:S01]  /*7390*/  LDS.64 R46, [R37+0x1610] ;  /* 0x00161000252e7984 */ /* 0x000ee20000000a00 */
[----:B------:R-:W-:Y:S02]  /*73a0*/  FFMA R40, R22, R43, R45 ;  /* 0x0000002b16287223 */ /* 0x000fe4000000002d */
[-C--:B------:R-:W-:Y:S01]  /*73b0*/  FFMA R55, R27, R39.reuse, R38 ;  /* 0x000000271b377223 */ /* 0x080fe20000000026 */
[----:B------:R-:W4:Y:S01]  /*73c0*/  LDS.64 R44, [R37+0x1810] ;  /* 0x00181000252c7984 */ /* 0x000f220000000a00 */
[----:B------:R-:W-:-:S03]  /*73d0*/  FFMA R57, R23, R39, R40 ;  /* 0x0000002717397223 */ /* 0x000fc60000000028 */
[----:B------:R5:W-:Y:S04]  /*73e0*/  STL [R56+0x200], R55 ;  /* 0x0002003738007387 */ /* 0x000be80000100800 */
[----:B------:R-:W-:Y:S04]  /*73f0*/  STL [R56+0xa00], R57 ;  /* 0x000a003938007387 */ /* 0x000fe80000100800 */
[----:B------:R-:W0:Y:S04]  /*7400*/  LDL R61, [R54+0x200] ;  /* 0x00020000363d7983 */ /* 0x000e280000100800 */
[----:B------:R-:W5:Y:S04]  /*7410*/  LDL R59, [R54+0xa00] ;  /* 0x000a0000363b7983 */ /* 0x000f680000100800 */
[----:B------:R-:W4:Y:S04]  /*7420*/  LDS.64 R42, [R37+0x1a10] ;  /* 0x001a1000252a7984 */ /* 0x000f280000000a00 */
[----:B------:R-:W4:Y:S04]  /*7430*/  LDS.64 R40, [R37+0x1c10] ;  /* 0x001c100025287984 */ /* 0x000f280000000a00 */
[----:B------:R4:W4:Y:S01]  /*7440*/  LDS.64 R38, [R37+0x1e10] ;  /* 0x001e100025267984 */ /* 0x0009220000000a00 */
[-C--:B0-----:R-:W-:Y:S01]  /*7450*/  FFMA R61, R32, R52.reuse, R61 ;  /* 0x00000034203d7223 */ /* 0x081fe2000000003d */
[----:B-----5:R-:W-:-:S03]  /*7460*/  FFMA R52, R28, R52, R59 ;  /* 0x000000341c347223 */ /* 0x020fc6000000003b */
[C---:B-1----:R-:W-:Y:S01]  /*7470*/  FFMA R61, R50.reuse, R33, R61 ;  /* 0x00000021323d7223 */ /* 0x042fe2000000003d */
[----:B------:R-:W-:-:S03]  /*7480*/  FFMA R55, R50, R29, R52 ;  /* 0x0000001d32377223 */ /* 0x000fc60000000034 */
[C---:B--2---:R-:W-:Y:S01]  /*7490*/  FFMA R61, R48.reuse, R34, R61 ;  /* 0x00000022303d7223 */ /* 0x044fe2000000003d */
[----:B------:R-:W-:-:S03]  /*74a0*/  FFMA R48, R48, R30, R55 ;  /* 0x0000001e30307223 */ /* 0x000fc60000000037 */
[C---:B---3--:R-:W-:Y:S01]  /*74b0*/  FFMA R61, R46.reuse, R35, R61 ;  /* 0x000000232e3d7223 */ /* 0x048fe2000000003d */
[----:B------:R-:W-:-:S03]  /*74c0*/  FFMA R55, R46, R31, R48 ;  /* 0x0000001f2e377223 */ /* 0x000fc60000000030 */
[-C--:B----4-:R-:W-:Y:S01]  /*74d0*/  FFMA R61, R24, R44.reuse, R61 ;  /* 0x0000002c183d7223 */ /* 0x090fe2000000003d */
[----:B------:R-:W-:-:S03]  /*74e0*/  FFMA R44, R20, R44, R55 ;  /* 0x0000002c142c7223 */ /* 0x000fc60000000037 */
[C---:B------:R-:W-:Y:S01]  /*74f0*/  FFMA R61, R42.reuse, R25, R61 ;  /* 0x000000192a3d7223 */ /* 0x040fe2000000003d */
[----:B------:R-:W-:-:S03]  /*7500*/  FFMA R37, R42, R21, R44 ;  /* 0x000000152a257223 */ /* 0x000fc6000000002c */
[----:B------:R-:W-:Y:S01]  /*7510*/  FFMA R61, R40, R26, R61 ;  /* 0x0000001a283d7223 */ /* 0x000fe2000000003d */
[----:B------:R-:W-:Y:S01]  /*7520*/  IADD3 R42, PT, PT, R36, 0x5, RZ ;  /* 0x00000005242a7810 */ /* 0x000fe20007ffe0ff */
[----:B------:R-:W-:Y:S02]  /*7530*/  FFMA R40, R40, R22, R37 ;  /* 0x0000001628287223 */ /* 0x000fe40000000025 */
[----:B------:R-:W-:Y:S01]  /*7540*/  FFMA R61, R38, R27, R61 ;  /* 0x0000001b263d7223 */ /* 0x000fe2000000003d */
[----:B------:R-:W-:Y:S01]  /*7550*/  LEA R37, R42, R1, 0x2 ;  /* 0x000000012a257211 */ /* 0x000fe200078e10ff */
[----:B------:R-:W-:-:S03]  /*7560*/  FFMA R59, R38, R23, R40 ;  /* 0x00000017263b7223 */ /* 0x000fc60000000028 */
[----:B------:R1:W-:Y:S04]  /*7570*/  STL [R54+0x200], R61 ;  /* 0x0002003d36007387 */ /* 0x0003e80000100800 */
[----:B------:R1:W-:Y:S04]  /*7580*/  STL [R54+0xa00], R59 ;  /* 0x000a003b36007387 */ /* 0x0003e80000100800 */
[----:B------:R-:W2:Y:S04]  /*7590*/  LDL R57, [R37+0x200] ;  /* 0x0002000025397983 */ /* 0x000ea80000100800 */
[----:B------:R-:W3:Y:S01]  /*75a0*/  LDL R55, [R37+0xa00] ;  /* 0x000a000025377983 */ /* 0x000ee20000100800 */
[----:B------:R-:W-:-:S04]  /*75b0*/  IADD3 R36, PT, PT, R36, 0x6, RZ ;  /* 0x0000000624247810 */ /* 0x000fc80007ffe0ff */
[----:B------:R-:W-:Y:S01]  /*75c0*/  ISETP.NE.AND P0, PT, R36, 0x80, PT ;  /* 0x000000802400780c */ /* 0x000fe20003f05270 */
        /* <DEDUP_REMOVED lines=19> */
[----:B------:R-:W2:Y:S04]  /*7700*/  LDL R51, [R1+0x400] ;  /* 0x0004000001337983 */ /* 0x000ea80000100800 */
[----:B-1----:R-:W3:Y:S04]  /*7710*/  LDL R40, [R1+0x404] ;  /* 0x0004040001287983 */ /* 0x002ee80000100800 */
[----:B------:R-:W4:Y:S04]  /*7720*/  LDL R41, [R1+0xc00] ;  /* 0x000c000001297983 */ /* 0x000f280000100800 */
[----:B------:R-:W5:Y:S04]  /*7730*/  LDL R50, [R1+0xc04] ;  /* 0x000c040001327983 */ /* 0x000f680000100800 */
[----:B------:R-:W-:Y:S04]  /*7740*/  LDS.64 R42, [UR5+0x3000] ;  /* 0x00300005ff2a7984 */ /* 0x000fe80008000a00 */
[----:B------:R-:W2:Y:S04]  /*7750*/  LDS.128 R32, [R68+0xa0] ;  /* 0x0000a00044207984 */ /* 0x000ea80000000c00 */
[----:B------:R-:W-:Y:S04]  /*7760*/  LDS.128 R28, [R68+0x10a0] ;  /* 0x0010a000441c7984 */ /* 0x000fe80000000c00 */
[----:B------:R-:W0:Y:S04]  /*7770*/  LDS.64 R44, [UR5+0x3200] ;  /* 0x00320005ff2c7984 */ /* 0x000e280008000a00 */
[----:B------:R-:W1:Y:S04]  /*7780*/  LDS.64 R46, [UR5+0x3400] ;  /* 0x00340005ff2e7984 */ /* 0x000e680008000a00 */
[----:B------:R-:W1:Y:S04]  /*7790*/  LDS.64 R48, [UR5+0x3600] ;  /* 0x00360005ff307984 */ /* 0x000e680008000a00 */
[----:B------:R-:W-:Y:S04]  /*77a0*/  LDS.64 R38, [UR5+0x3800] ;  /* 0x00380005ff267984 */ /* 0x000fe80008000a00 */
[----:B------:R-:W1:Y:S04]  /*77b0*/  LDS.128 R24, [R68+0xb0] ;  /* 0x0000b00044187984 */ /* 0x000e680000000c00 */
        /* <DEDUP_REMOVED lines=40> */
[----:B------:R-:W-:-:S07]  /*7a40*/  MOV R36, 0x2 ;  /* 0x0000000200247802 */ /* 0x000fce0000000f00 */
.L_x_7:
        /* <DEDUP_REMOVED lines=212> */
.L_x_8:
        /* <DEDUP_REMOVED lines=159> */
[----:B------:R-:W-:-:S04]  /*9180*/  IADD3 R4, PT, PT, R4, 0x1, RZ ;  /* 0x0000000104047810 */ /* 0x000fc80007ffe0ff */
[----:B------:R-:W-:-:S13]  /*9190*/  ISETP.NE.AND P0, PT, R4, 0x40, PT ;  /* 0x000000400400780c */ /* 0x000fda0003f05270 */
[----:B------:R-:W-:Y:S05]  /*91a0*/  @P0 BRA `(.L_x_9) ;  /* 0xffffff8000200947 */ /* 0x000fea000383ffff */
[----:B------:R-:W0:Y:S01]  /*91b0*/  LDC.64 R122, c[0x0][0x390] ;  /* 0x0000e400ff7a7b82 */ /* 0x000e220000000a00 */
[----:B------:R-:W-:Y:S01]  /*91c0*/  LOP3.LUT R10, R10, 0x1ffe0, R9, 0xf8, !PT ;  /* 0x0001ffe00a0a7812 */ /* 0x000fe200078ef809 */
[----:B------:R-:W-:-:S03]  /*91d0*/  UMOV UR4, URZ ;  /* 0x000000ff00047c82 */ /* 0x000fc60008000000 */
[----:B------:R-:W-:-:S05]  /*91e0*/  LEA R69, R10, R69, 0xe ;  /* 0x000000450a457211 */ /* 0x000fca00078e70ff */
[----:B0-----:R-:W-:-:S03]  /*91f0*/  IMAD.WIDE.U32 R122, R69, 0x4, R122 ;  /* 0x00000004457a7825 */ /* 0x001fc600078e007a */
[----:B------:R-:W-:-:S04]  /*9200*/  IADD3 R92, P0, PT, R122, 0x100000, RZ ;  /* 0x001000007a5c7810 */ /* 0x000fc80007f1e0ff */
[----:B------:R-:W-:-:S09]  /*9210*/  IADD3.X R93, PT, PT, RZ, R123, RZ, P0, !PT ;  /* 0x0000007bff5d7210 */ /* 0x000fd200007fe4ff */
.L_x_10:
[----:B------:R-:W2:Y:S04]  /*9220*/  LDL.128 R96, [R120+-0x810] ;  /* 0xfff7f00078607983 */ /* 0x000ea80000100c00 */
[----:B------:R-:W3:Y:S04]  /*9230*/  LDL.128 R100, [R120+-0x10] ;  /* 0xfffff00078647983 */ /* 0x000ee80000100c00 */
[----:B------:R-:W4:Y:S01]  /*9240*/  LDL.128 R108, [R120+-0x800] ;  /* 0xfff80000786c7983 */ /* 0x000f220000100c00 */
[----:B------:R-:W-:Y:S02]  /*9250*/  MOV R124, R92 ;  /* 0x0000005c007c7202 */ /* 0x000fe40000000f00 */
[----:B------:R-:W-:Y:S01]  /*9260*/  MOV R125, R93 ;  /* 0x0000005d007d7202 */ /* 0x000fe20000000f00 */
[----:B------:R-:W5:Y:S04]  /*9270*/  LDL.128 R4, [R120] ;  /* 0x0000000078047983 */ /* 0x000f680000100c00 */
[----:B------:R-:W5:Y:S04]  /*9280*/  LDL.128 R8, [R120+-0x7f0] ;  /* 0xfff8100078087983 */ /* 0x000f680000100c00 */
[----:B------:R-:W5:Y:S04]  /*9290*/  LDL.128 R12, [R120+0x10] ;  /* 0x00001000780c7983 */ /* 0x000f680000100c00 */
[----:B------:R-:W5:Y:S04]  /*92a0*/  LDL.128 R16, [R120+-0x7e0] ;  /* 0xfff8200078107983 */ /* 0x000f680000100c00 */
[----:B------:R-:W5:Y:S04]  /*92b0*/  LDL.128 R20, [R120+0x20] ;  /* 0x0000200078147983 */ /* 0x000f680000100c00 */
[----:B------:R-:W5:Y:S04]  /*92c0*/  LDL.128 R24, [R120+-0x7d0] ;  /* 0xfff8300078187983 */ /* 0x000f680000100c00 */
[----:B------:R-:W5:Y:S04]  /*92d0*/  LDL.128 R28, [R120+0x30] ;  /* 0x00003000781c7983 */ /* 0x000f680000100c00 */
[----:B------:R-:W5:Y:S04]  /*92e0*/  LDL.128 R32, [R120+-0x7c0] ;  /* 0xfff8400078207983 */ /* 0x000f680000100c00 */
[----:B-1----:R-:W5:Y:S04]  /*92f0*/  LDL.128 R36, [R120+0x40] ;  /* 0x0000400078247983 */ /* 0x002f680000100c00 */
[----:B------:R-:W5:Y:S04]  /*9300*/  LDL.128 R40, [R120+-0x7b0] ;  /* 0xfff8500078287983 */ /* 0x000f680000100c00 */
[----:B------:R-:W5:Y:S04]  /*9310*/  LDL.128 R44, [R120+0x50] ;  /* 0x00005000782c7983 */ /* 0x000f680000100c00 */
        /* <DEDUP_REMOVED lines=13> */
[----:B------:R-:W5:Y:S04]  /*93f0*/  LDL.128 R112, [R120+-0x720] ;  /* 0xfff8e00078707983 */ /* 0x000f680000100c00 */
[----:B------:R-:W5:Y:S04]  /*9400*/  LDL.128 R116, [R120+0xe0] ;  /* 0x0000e00078747983 */ /* 0x000f680000100c00 */
[----:B--2---:R-:W-:Y:S04]  /*9410*/  STG.E desc[UR8][R124.64+-0x100000], R96 ;  /* 0xf00000607c007986 */ /* 0x004fe8000c101908 */
[----:B------:R-:W-:Y:S04]  /*9420*/  STG.E desc[UR8][R124.64+-0xffffc], R97 ;  /* 0xf00004617c007986 */ /* 0x000fe8000c101908 */
[----:B------:R-:W-:Y:S04]  /*9430*/  STG.E desc[UR8][R124.64+-0xffff8], R98 ;  /* 0xf00008627c007986 */ /* 0x000fe8000c101908 */
[----:B------:R0:W-:Y:S04]  /*9440*/  STG.E desc[UR8][R124.64+-0xffff4], R99 ;  /* 0xf0000c637c007986 */ /* 0x0001e8000c101908 */
[----:B---3--:R-:W-:Y:S04]  /*9450*/  STG.E desc[UR8][R124.64], R100 ;  /* 0x000000647c007986 */ /* 0x008fe8000c101908 */
[----:B------:R-:W-:Y:S04]  /*9460*/  STG.E desc[UR8][R124.64+0x4], R101 ;  /* 0x000004657c007986 */ /* 0x000fe8000c101908 */
[----:B------:R-:W-:Y:S04]  /*9470*/  STG.E desc[UR8][R124.64+0x8], R102 ;  /* 0x000008667c007986 */ /* 0x000fe8000c101908 */
[----:B------:R1:W-:Y:S04]  /*9480*/  STG.E desc[UR8][R124.64+0xc], R103 ;  /* 0x00000c677c007986 */ /* 0x0003e8000c101908 */
[----:B----4-:R-:W-:Y:S04]  /*9490*/  STG.E desc[UR8][R124.64+-0xffff0], R108 ;  /* 0xf000106c7c007986 */ /* 0x010fe8000c101908 */
[----:B------:R-:W-:Y:S04]  /*94a0*/  STG.E desc[UR8][R124.64+-0xfffec], R109 ;  /* 0xf000146d7c007986 */ /* 0x000fe8000c101908 */
[----:B------:R-:W-:Y:S04]  /*94b0*/  STG.E desc[UR8][R124.64+-0xfffe8], R110 ;  /* 0xf000186e7c007986 */ /* 0x000fe8000c101908 */
[----:B------:R2:W-:Y:S04]  /*94c0*/  STG.E desc[UR8][R124.64+-0xfffe4], R111 ;  /* 0xf0001c6f7c007986 */ /* 0x0005e8000c101908 */
[----:B0-----:R-:W3:Y:S04]  /*94d0*/  LDL.128 R96, [R120+-0x740] ;  /* 0xfff8c00078607983 */ /* 0x001ee80000100c00 */
[----:B-1----:R-:W4:Y:S04]  /*94e0*/  LDL.128 R100, [R120+0xc0] ;  /* 0x0000c00078647983 */ /* 0x002f280000100c00 */
[----:B--2---:R-:W2:Y:S04]  /*94f0*/  LDL.128 R108, [R120+0xd0] ;  /* 0x0000d000786c7983 */ /* 0x004ea80000100c00 */
[----:B-----5:R-:W-:Y:S04]  /*9500*/  STG.E desc[UR8][R124.64+0x10], R4 ;  /* 0x000010047c007986 */ /* 0x020fe8000c101908 */
[----:B------:R-:W-:Y:S04]  /*9510*/  STG.E desc[UR8][R124.64+0x14], R5 ;  /* 0x000014057c007986 */ /* 0x000fe8000c101908 */
        /* <DEDUP_REMOVED lines=88> */
[----:B---3--:R-:W-:Y:S04]  /*9aa0*/  STG.E desc[UR8][R124.64+-0xfff30], R96 ;  /* 0xf000d0607c007986 */ /* 0x008fe8000c101908 */
[----:B------:R-:W-:Y:S04]  /*9ab0*/  STG.E desc[UR8][R124.64+-0xfff2c], R97 ;  /* 0xf000d4617c007986 */ /* 0x000fe8000c101908 */
[----:B------:R-:W-:Y:S04]  /*9ac0*/  STG.E desc[UR8][R124.64+-0xfff28], R98 ;  /* 0xf000d8627c007986 */ /* 0x000fe8000c101908 */
[----:B------:R-:W-:Y:S04]  /*9ad0*/  STG.E desc[UR8][R124.64+-0xfff24], R99 ;  /* 0xf000dc637c007986 */ /* 0x000fe8000c101908 */
[----:B----4-:R-:W-:Y:S04]  /*9ae0*/  STG.E desc[UR8][R124.64+0xd0], R100 ;  /* 0x0000d0647c007986 */ /* 0x010fe8000c101908 */
[----:B------:R-:W-:Y:S04]  /*9af0*/  STG.E desc[UR8][R124.64+0xd4], R101 ;  /* 0x0000d4657c007986 */ /* 0x000fe8000c101908 */
[----:B------:R-:W-:Y:S04]  /*9b00*/  STG.E desc[UR8][R124.64+0xd8], R102 ;  /* 0x0000d8667c007986 */ /* 0x000fe8000c101908 */
[----:B------:R-:W-:Y:S04]  /*9b10*/  STG.E desc[UR8][R124.64+0xdc], R103 ;  /* 0x0000dc677c007986 */ /* 0x000fe8000c101908 */
[----:B------:R-:W-:Y:S04]  /*9b20*/  STG.E desc[UR8][R124.64+-0xfff20], R104 ;  /* 0xf000e0687c007986 */ /* 0x000fe8000c101908 */
[----:B------:R-:W-:Y:S04]  /*9b30*/  STG.E desc[UR8][R124.64+-0xfff1c], R105 ;  /* 0xf000e4697c007986 */ /* 0x000fe8000c101908 */
[----:B------:R-:W-:Y:S04]  /*9b40*/  STG.E desc[UR8][R124.64+-0xfff18], R106 ;  /* 0xf000e86a7c007986 */ /* 0x000fe8000c101908 */
[----:B------:R-:W-:Y:S04]  /*9b50*/  STG.E desc[UR8][R124.64+-0xfff14], R107 ;  /* 0xf000ec6b7c007986 */ /* 0x000fe8000c101908 */
[----:B--2---:R-:W-:Y:S04]  /*9b60*/  STG.E desc[UR8][R124.64+0xe0], R108 ;  /* 0x0000e06c7c007986 */ /* 0x004fe8000c101908 */
        /* <DEDUP_REMOVED lines=10> */
[----:B------:R-:W-:Y:S01]  /*9c10*/  STG.E desc[UR8][R124.64+0xfc], R119 ;  /* 0x0000fc777c007986 */ /* 0x000fe2000c101908 */
[----:B------:R-:W-:-:S04]  /*9c20*/  UIADD3 UR4, UPT, UPT, UR4, 0x40, URZ ;  /* 0x0000004004047890 */ /* 0x000fc8000fffe0ff */
[----:B------:R-:W-:Y:S01]  /*9c30*/  UISETP.NE.AND UP0, UPT, UR4, 0x80, UPT ;  /* 0x000000800400788c */ /* 0x000fe2000bf05270 */
[----:B------:R0:W-:Y:S01]  /*9c40*/  STG.E desc[UR8][R124.64+0xc0], R92 ;  /* 0x0000c05c7c007986 */ /* 0x0001e2000c101908 */
[----:B------:R-:W-:-:S03]  /*9c50*/  IADD3 R120, PT, PT, R120, 0x100, RZ ;  /* 0x0000010078787810 */ /* 0x000fc60007ffe0ff */
[----:B------:R1:W-:Y:S01]  /*9c60*/  STG.E desc[UR8][R124.64+0xc4], R93 ;  /* 0x0000c45d7c007986 */ /* 0x0003e2000c101908 */
[----:B0-----:R-:W-:-:S04]  /*9c70*/  IADD3 R92, P0, PT, R124, 0x100, RZ ;  /* 0x000001007c5c7810 */ /* 0x001fc80007f1e0ff */
[----:B-1----:R-:W-:Y:S01]  /*9c80*/  IADD3.X R93, PT, PT, RZ, R125, RZ, P0, !PT ;  /* 0x0000007dff5d7210 */ /* 0x002fe200007fe4ff */
[----:B------:R-:W-:Y:S08]  /*9c90*/  BRA.U UP0, `(.L_x_10) ;  /* 0xfffffff500607547 */ /* 0x000ff0000b83ffff */
[----:B------:R-:W-:Y:S01]  /*9ca0*/  IADD3 R92, P0, PT, R122, 0x104000, RZ ;  /* 0x001040007a5c7810 */ /* 0x000fe20007f1e0ff */
[----:B------:R-:W-:-:S03]  /*9cb0*/  UMOV UR4, URZ ;  /* 0x000000ff00047c82 */ /* 0x000fc60008000000 */
[----:B------:R-:W-:-:S09]  /*9cc0*/  IADD3.X R93, PT, PT, RZ, R123, RZ, P0, !PT ;  /* 0x0000007bff5d7210 */ /* 0x000fd200007fe4ff */
.L_x_11:
[----:B------:R-:W2:Y:S04]  /*9cd0*/  LDL.128 R96, [R3+-0x800] ;  /* 0xfff8000003607983 */ /* 0x000ea80000100c00 */
[----:B------:R-:W3:Y:S04]  /*9ce0*/  LDL.128 R104, [R3] ;  /* 0x0000000003687983 */ /* 0x000ee80000100c00 */
[----:B------:R-:W4:Y:S01]  /*9cf0*/  LDL.128 R108, [R3+-0x7f0] ;  /* 0xfff81000036c7983 */ /* 0x000f220000100c00 */
[----:B------:R-:W-:Y:S02]  /*9d00*/  MOV R120, R92 ;  /* 0x0000005c00787202 */ /* 0x000fe40000000f00 */
[----:B------:R-:W-:Y:S01]  /*9d10*/  MOV R121, R93 ;  /* 0x0000005d00797202 */ /* 0x000fe20000000f00 */
        /* <DEDUP_REMOVED lines=23> */
[----:B------:R-:W5:Y:S04]  /*9e90*/  LDL.128 R100, [R3+0xd0] ;  /* 0x0000d00003647983 */ /* 0x000f680000100c00 */
        /* <DEDUP_REMOVED lines=15> */
[----:B-1----:R-:W4:Y:S04]  /*9f90*/  LDL.128 R104, [R3+-0x720] ;  /* 0xfff8e00003687983 */ /* 0x002f280000100c00 */
        /* <DEDUP_REMOVED lines=95> */
[----:B------:R-:W-:Y:S04]  /*a590*/  STG.E desc[UR8][R120.64+0xd0], R100 ;  /* 0x0000d06478007986 */ /* 0x000fe8000c101908 */
[----:B------:R-:W-:Y:S04]  /*a5a0*/  STG.E desc[UR8][R120.64+0xd4], R101 ;  /* 0x0000d46578007986 */ /* 0x000fe8000c101908 */
[----:B------:R-:W-:Y:S04]  /*a5b0*/  STG.E desc[UR8][R120.64+0xd8], R102 ;  /* 0x0000d86678007986 */ /* 0x000fe8000c101908 */
[----:B------:R-:W-:Y:S04]  /*a5c0*/  STG.E desc[UR8][R120.64+0xdc], R103 ;  /* 0x0000dc6778007986 */ /* 0x000fe8000c101908 */
[----:B----4-:R-:W-:Y:S04]  /*a5d0*/  STG.E desc[UR8][R120.64+-0xfff20], R104 ;  /* 0xf000e06878007986 */ /* 0x010fe8000c101908 */
        /* <DEDUP_REMOVED lines=26> */
.L_x_12:
        /* <DEDUP_REMOVED lines=43> */
[----:B0-----:R-:W3:Y:S04]  /*aa30*/  LDL.128 R100, [R2+0xd0] ;  /* 0x0000d00002647983 */ /* 0x001ee80000100c00 */
        /* <DEDUP_REMOVED lines=119> */
[----:B------:R-:W-:Y:S01]  /*b1b0*/  IADD3 R3, P0, PT, R120, 0x100, RZ ;  /* 0x0000010078037810 */ /* 0x000fe20007f1e0ff */
[----:B------:R0:W-:Y:S01]  /*b1c0*/  STG.E desc[UR8][R120.64+0xc0], R92 ;  /* 0x0000c05c78007986 */ /* 0x0001e2000c101908 */
[----:B------:R-:W-:Y:S02]  /*b1d0*/  IADD3 R2, PT, PT, R2, 0x100, RZ ;  /* 0x0000010002027810 */ /* 0x000fe40007ffe0ff */
[----:B0-----:R-:W-:-:S04]  /*b1e0*/  IADD3.X R92, PT, PT, RZ, R121, RZ, P0, !PT ;  /* 0x00000079ff5c7210 */ /* 0x001fc800007fe4ff */
[----:B------:R-:W-:Y:S05]  /*b1f0*/  BRA.U UP0, `(.L_x_12) ;  /* 0xfffffff500607547 */ /* 0x000fea000b83ffff */
[----:B------:R-:W-:Y:S01]  /*b200*/  IADD3 R100, P0, PT, R122, 0x10c000, RZ ;  /* 0x0010c0007a647810 */ /* 0x000fe20007f1e0ff */
[----:B------:R-:W-:-:S03]  /*b210*/  UMOV UR4, URZ ;  /* 0x000000ff00047c82 */ /* 0x000fc60008000000 */
[----:B------:R-:W-:-:S09]  /*b220*/  IADD3.X R101, PT, PT, RZ, R123, RZ, P0, !PT ;  /* 0x0000007bff657210 */ /* 0x000fd200007fe4ff */
.L_x_13:
[----:B------:R-:W2:Y:S04]  /*b230*/  LDL.128 R116, [R0+-0x800] ;  /* 0xfff8000000747983 */ /* 0x000ea80000100c00 */
[----:B------:R-:W3:Y:S01]  /*b240*/  LDL.128 R112, [R0] ;  /* 0x0000000000707983 */ /* 0x000ee20000100c00 */
[----:B------:R-:W-:Y:S02]  /*b250*/  MOV R2, R100 ;  /* 0x0000006400027202 */ /* 0x000fe40000000f00 */
[----:B------:R-:W-:Y:S01]  /*b260*/  MOV R3, R101 ;  /* 0x0000006500037202 */ /* 0x000fe20000000f00 */
[----:B------:R-:W4:Y:S04]  /*b270*/  LDL.128 R4, [R0+-0x7f0] ;  /* 0xfff8100000047983 */ /* 0x000f280000100c00 */
        /* <DEDUP_REMOVED lines=35> */
[----:B0-----:R-:W2:Y:S04]  /*b4b0*/  LDL.128 R116, [R0+-0x710] ;  /* 0xfff8f00000747983 */ /* 0x001ea80000100c00 */
[----:B-1----:R-:W3:Y:S04]  /*b4c0*/  LDL.128 R112, [R0+0xe0] ;  /* 0x0000e00000707983 */ /* 0x002ee80000100c00 */
[----:B----4-:R-:W-:Y:S04]  /*b4d0*/  STG.E desc[UR8][R2.64+-0xffff0], R4 ;  /* 0xf000100402007986 */ /* 0x010fe8000c101908 */
[----:B------:R-:W-:Y:S04]  /*b4e0*/  STG.E desc[UR8][R2.64+-0xfffec], R5 ;  /* 0xf000140502007986 */ /* 0x000fe8000c101908 */
[----:B------:R-:W-:Y:S04]  /*b4f0*/  STG.E desc[UR8][R2.64+-0xfffe8], R6 ;  /* 0xf000180602007986 */ /* 0x000fe8000c101908 */
[----:B------:R-:W-:Y:S04]  /*b500*/  STG.E desc[UR8][R2.64+-0xfffe4], R7 ;  /* 0xf0001c0702007986 */ /* 0x000fe8000c101908 */
        /* <DEDUP_REMOVED lines=122> */
[----:B------:R-:W-:Y:S05]  /*bcb0*/  EXIT ;  /* 0x000000000000794d */ /* 0x000fea0003800000 */
.L_x_14:
[----:B------:R-:W-:-:S00]  /*bcc0*/  BRA `(.L_x_14) ;  /* 0xfffffffc00fc7947 */ /* 0x000fc0000383ffff */
[----:B------:R-:W-:-:S00]  /*bcd0*/  NOP ;  /* 0x0000000000007918 */ /* 0x000fc00000000000 */
        /* <DEDUP_REMOVED lines=10> */
.L_x_15:


//--------------------- .nv.shared.mymatmul_kernel0 --------------------------
	.section	.nv.shared.mymatmul_kernel0,"aw",@nobits
	.sectionflags	@""
	.align	4
.nv.shared.mymatmul_kernel0:
	.zero		17408


//--------------------- .nv.shared.reserved.0     --------------------------
	.section	.nv.shared.reserved.0,"aw",@nobits
	.weak		__nv_reservedSMEM_offset_0_alias
	.size		__nv_reservedSMEM_offset_0_alias, 0, 64
	.other		__nv_reservedSMEM_offset_0_alias,@"STO_CUDA_RESERVED_SHARED STV_DEFAULT"
__nv_reservedSMEM_offset_0_alias:
	.zero		0
	.zero		64


//--------------------- .nv.constant0.mymatmul_kernel0 --------------------------
	.section	.nv.constant0.mymatmul_kernel0,"a",@progbits
	.sectionflags	@""
	.align	4
.nv.constant0.mymatmul_kernel0:
	.zero		920


//--------------------- SYMBOLS --------------------------

	.type		.nv.reservedSmem.offset0,@object
	.size		.nv.reservedSmem.offset0,0x4
	.type		.nv.reservedSmem.cap,@object
	.size		.nv.reservedSmem.cap,0x4
